//
// Generated by NVIDIA NVVM Compiler
//
// Compiler Build ID: CL-36424714
// Cuda compilation tools, release 13.0, V13.0.88
// Based on NVVM 20.0.0
//

.version 9.0
.target sm_100
.address_size 64

	// .globl	_Z14add_Qwin_localPiPfS0_S0_i
.const .align 4 .b8 dXs[32];
.const .align 4 .b8 dYs[32];
.const .align 4 .b8 neighbourers[288];
.const .align 4 .f32 dt;
.const .align 4 .f32 cellarea;
.const .align 4 .f32 manning;
.const .align 4 .u32 nx;
.const .align 4 .u32 ny;
.const .align 4 .u32 nodata;

.visible .entry _Z14add_Qwin_localPiPfS0_S0_i(
	.param .u64 .ptr .align 1 _Z14add_Qwin_localPiPfS0_S0_i_param_0,
	.param .u64 .ptr .align 1 _Z14add_Qwin_localPiPfS0_S0_i_param_1,
	.param .u64 .ptr .align 1 _Z14add_Qwin_localPiPfS0_S0_i_param_2,
	.param .u64 .ptr .align 1 _Z14add_Qwin_localPiPfS0_S0_i_param_3,
	.param .u32 _Z14add_Qwin_localPiPfS0_S0_i_param_4
)
{
	.reg .pred 	%p<3>;
	.reg .b32 	%r<17>;
	.reg .b32 	%f<7>;
	.reg .b64 	%rd<18>;

	ld.param.u64 	%rd2, [_Z14add_Qwin_localPiPfS0_S0_i_param_0];
	ld.param.u64 	%rd3, [_Z14add_Qwin_localPiPfS0_S0_i_param_1];
	ld.param.u64 	%rd4, [_Z14add_Qwin_localPiPfS0_S0_i_param_2];
	ld.param.u64 	%rd5, [_Z14add_Qwin_localPiPfS0_S0_i_param_3];
	ld.param.u32 	%r2, [_Z14add_Qwin_localPiPfS0_S0_i_param_4];
	cvta.to.global.u64 	%rd1, %rd5;
	mov.u32 	%r3, %tid.x;
	mov.u32 	%r4, %ctaid.x;
	mov.u32 	%r5, %ntid.x;
	mad.lo.s32 	%r6, %r4, %r5, %r3;
	mov.u32 	%r7, %tid.y;
	mov.u32 	%r8, %ctaid.y;
	mov.u32 	%r9, %ntid.y;
	mad.lo.s32 	%r10, %r8, %r9, %r7;
	ld.const.u32 	%r11, [nx];
	mad.lo.s32 	%r1, %r11, %r10, %r6;
	ld.const.u32 	%r12, [ny];
	mul.lo.s32 	%r13, %r12, %r11;
	setp.ge.s32 	%p1, %r1, %r13;
	@%p1 bra 	$L__BB0_3;
	mul.wide.s32 	%rd6, %r1, 4;
	add.s64 	%rd7, %rd1, %rd6;
	mov.b32 	%r14, 0;
	st.global.u32 	[%rd7], %r14;
	setp.ge.s32 	%p2, %r1, %r2;
	@%p2 bra 	$L__BB0_3;
	cvta.to.global.u64 	%rd8, %rd3;
	add.s64 	%rd10, %rd8, %rd6;
	ld.global.f32 	%f1, [%rd10];
	cvta.to.global.u64 	%rd11, %rd2;
	add.s64 	%rd12, %rd11, %rd6;
	ld.global.u32 	%r15, [%rd12];
	cvta.to.global.u64 	%rd13, %rd4;
	mul.wide.s32 	%rd14, %r15, 4;
	add.s64 	%rd15, %rd13, %rd14;
	ld.global.f32 	%f2, [%rd15];
	add.f32 	%f3, %f1, %f2;
	st.global.f32 	[%rd15], %f3;
	ld.global.f32 	%f4, [%rd10];
	ld.global.u32 	%r16, [%rd12];
	mul.wide.s32 	%rd16, %r16, 4;
	add.s64 	%rd17, %rd1, %rd16;
	ld.global.f32 	%f5, [%rd17];
	add.f32 	%f6, %f4, %f5;
	st.global.f32 	[%rd17], %f6;
$L__BB0_3:
	ret;

}
	// .globl	_Z12compute_QwinPfS_S_S_Ph
.visible .entry _Z12compute_QwinPfS_S_S_Ph(
	.param .u64 .ptr .align 1 _Z12compute_QwinPfS_S_S_Ph_param_0,
	.param .u64 .ptr .align 1 _Z12compute_QwinPfS_S_S_Ph_param_1,
	.param .u64 .ptr .align 1 _Z12compute_QwinPfS_S_S_Ph_param_2,
	.param .u64 .ptr .align 1 _Z12compute_QwinPfS_S_S_Ph_param_3,
	.param .u64 .ptr .align 1 _Z12compute_QwinPfS_S_S_Ph_param_4
)
{
	.reg .pred 	%p<55>;
	.reg .b16 	%rs<2>;
	.reg .b32 	%r<40>;
	.reg .b32 	%f<165>;
	.reg .b64 	%rd<73>;

	ld.param.u64 	%rd9, [_Z12compute_QwinPfS_S_S_Ph_param_0];
	ld.param.u64 	%rd10, [_Z12compute_QwinPfS_S_S_Ph_param_1];
	ld.param.u64 	%rd11, [_Z12compute_QwinPfS_S_S_Ph_param_2];
	ld.param.u64 	%rd13, [_Z12compute_QwinPfS_S_S_Ph_param_3];
	ld.param.u64 	%rd12, [_Z12compute_QwinPfS_S_S_Ph_param_4];
	cvta.to.global.u64 	%rd1, %rd13;
	mov.u32 	%r24, %tid.x;
	mov.u32 	%r25, %ctaid.x;
	mov.u32 	%r26, %ntid.x;
	mad.lo.s32 	%r1, %r25, %r26, %r24;
	mov.u32 	%r27, %tid.y;
	mov.u32 	%r28, %ctaid.y;
	mov.u32 	%r29, %ntid.y;
	mad.lo.s32 	%r2, %r28, %r29, %r27;
	ld.const.u32 	%r3, [nx];
	mad.lo.s32 	%r4, %r3, %r2, %r1;
	ld.const.u32 	%r5, [ny];
	mul.lo.s32 	%r30, %r5, %r3;
	setp.ge.s32 	%p1, %r4, %r30;
	@%p1 bra 	$L__BB1_58;
	cvta.to.global.u64 	%rd15, %rd12;
	cvt.s64.s32 	%rd16, %r4;
	add.s64 	%rd17, %rd15, %rd16;
	ld.global.u8 	%rs1, [%rd17];
	setp.eq.s16 	%p2, %rs1, 0;
	mov.b64 	%rd72, 0;
	@%p2 bra 	$L__BB1_58;
	setp.eq.s16 	%p3, %rs1, 1;
	@%p3 bra 	$L__BB1_10;
	or.b32  	%r31, %r1, %r2;
	setp.eq.s32 	%p4, %r31, 0;
	mov.b64 	%rd72, 1;
	@%p4 bra 	$L__BB1_10;
	add.s32 	%r6, %r3, -1;
	setp.lt.s32 	%p5, %r4, %r6;
	setp.eq.s32 	%p6, %r2, 0;
	selp.b64 	%rd19, 2, 3, %p5;
	selp.b64 	%rd72, %rd19, 3, %p6;
	@%p6 bra 	$L__BB1_10;
	setp.eq.s32 	%p7, %r1, 0;
	add.s32 	%r7, %r5, -1;
	setp.ne.s32 	%p8, %r2, %r7;
	and.pred  	%p9, %p7, %p8;
	mov.b64 	%rd72, 4;
	@%p9 bra 	$L__BB1_10;
	setp.ne.s32 	%p10, %r2, %r7;
	setp.eq.s32 	%p11, %r1, %r7;
	and.pred  	%p12, %p11, %p10;
	mov.b64 	%rd72, 5;
	@%p12 bra 	$L__BB1_10;
	setp.eq.s32 	%p13, %r1, 0;
	setp.eq.s32 	%p14, %r2, %r7;
	and.pred  	%p15, %p13, %p14;
	mov.b64 	%rd72, 6;
	@%p15 bra 	$L__BB1_10;
	setp.eq.s32 	%p16, %r2, %r7;
	setp.ne.s32 	%p17, %r1, %r6;
	and.pred  	%p18, %p17, %p16;
	mov.b64 	%rd72, 7;
	@%p18 bra 	$L__BB1_10;
	setp.eq.s32 	%p19, %r2, %r7;
	setp.eq.s32 	%p20, %r1, %r6;
	selp.b64 	%rd24, 8, 0, %p19;
	selp.b64 	%rd72, %rd24, 0, %p20;
$L__BB1_10:
	cvta.to.global.u64 	%rd25, %rd9;
	mul.wide.s32 	%rd26, %r4, 4;
	add.s64 	%rd5, %rd25, %rd26;
	ld.global.f32 	%f43, [%rd5];
	cvta.to.global.u64 	%rd27, %rd10;
	add.s64 	%rd6, %rd27, %rd26;
	ld.global.f32 	%f44, [%rd6];
	add.f32 	%f1, %f43, %f44;
	shl.b64 	%rd28, %rd72, 5;
	mov.u64 	%rd29, neighbourers;
	add.s64 	%rd7, %rd29, %rd28;
	ld.const.u32 	%r8, [nodata];
	ld.const.u32 	%r9, [%rd7];
	setp.eq.s32 	%p21, %r9, %r8;
	mov.f32 	%f149, 0f00000000;
	mov.f32 	%f152, 0f00000000;
	@%p21 bra 	$L__BB1_13;
	mul.wide.s32 	%rd30, %r9, 4;
	add.s64 	%rd31, %rd5, %rd30;
	ld.global.f32 	%f46, [%rd31];
	add.s64 	%rd32, %rd6, %rd30;
	ld.global.f32 	%f47, [%rd32];
	add.f32 	%f48, %f46, %f47;
	sub.f32 	%f2, %f1, %f48;
	setp.lt.f32 	%p22, %f2, 0f00000000;
	@%p22 bra 	$L__BB1_13;
	ld.const.f32 	%f49, [dYs];
	mul.f32 	%f50, %f2, %f49;
	ld.const.f32 	%f51, [dXs];
	div.rn.f32 	%f149, %f50, %f51;
	add.f32 	%f152, %f149, 0f00000000;
$L__BB1_13:
	ld.const.u32 	%r10, [%rd7+4];
	setp.eq.s32 	%p23, %r10, %r8;
	mov.f32 	%f151, 0f00000000;
	@%p23 bra 	$L__BB1_16;
	mul.wide.s32 	%rd33, %r10, 4;
	add.s64 	%rd34, %rd5, %rd33;
	ld.global.f32 	%f54, [%rd34];
	add.s64 	%rd35, %rd6, %rd33;
	ld.global.f32 	%f55, [%rd35];
	add.f32 	%f56, %f54, %f55;
	sub.f32 	%f7, %f1, %f56;
	setp.lt.f32 	%p24, %f7, 0f00000000;
	@%p24 bra 	$L__BB1_16;
	ld.const.f32 	%f57, [dYs+4];
	mul.f32 	%f58, %f7, %f57;
	ld.const.f32 	%f59, [dXs+4];
	div.rn.f32 	%f151, %f58, %f59;
	add.f32 	%f152, %f152, %f151;
$L__BB1_16:
	ld.const.u32 	%r11, [%rd7+8];
	setp.eq.s32 	%p25, %r11, %r8;
	mov.f32 	%f153, 0f00000000;
	@%p25 bra 	$L__BB1_19;
	mul.wide.s32 	%rd36, %r11, 4;
	add.s64 	%rd37, %rd5, %rd36;
	ld.global.f32 	%f62, [%rd37];
	add.s64 	%rd38, %rd6, %rd36;
	ld.global.f32 	%f63, [%rd38];
	add.f32 	%f64, %f62, %f63;
	sub.f32 	%f12, %f1, %f64;
	setp.lt.f32 	%p26, %f12, 0f00000000;
	@%p26 bra 	$L__BB1_19;
	ld.const.f32 	%f65, [dYs+8];
	mul.f32 	%f66, %f12, %f65;
	ld.const.f32 	%f67, [dXs+8];
	div.rn.f32 	%f153, %f66, %f67;
	add.f32 	%f152, %f152, %f153;
$L__BB1_19:
	ld.const.u32 	%r12, [%rd7+12];
	setp.eq.s32 	%p27, %r12, %r8;
	mov.f32 	%f155, 0f00000000;
	@%p27 bra 	$L__BB1_22;
	mul.wide.s32 	%rd39, %r12, 4;
	add.s64 	%rd40, %rd5, %rd39;
	ld.global.f32 	%f70, [%rd40];
	add.s64 	%rd41, %rd6, %rd39;
	ld.global.f32 	%f71, [%rd41];
	add.f32 	%f72, %f70, %f71;
	sub.f32 	%f17, %f1, %f72;
	setp.lt.f32 	%p28, %f17, 0f00000000;
	@%p28 bra 	$L__BB1_22;
	ld.const.f32 	%f73, [dYs+12];
	mul.f32 	%f74, %f17, %f73;
	ld.const.f32 	%f75, [dXs+12];
	div.rn.f32 	%f155, %f74, %f75;
	add.f32 	%f152, %f152, %f155;
$L__BB1_22:
	ld.const.u32 	%r13, [%rd7+16];
	setp.eq.s32 	%p29, %r13, %r8;
	mov.f32 	%f157, 0f00000000;
	@%p29 bra 	$L__BB1_25;
	mul.wide.s32 	%rd42, %r13, 4;
	add.s64 	%rd43, %rd5, %rd42;
	ld.global.f32 	%f78, [%rd43];
	add.s64 	%rd44, %rd6, %rd42;
	ld.global.f32 	%f79, [%rd44];
	add.f32 	%f80, %f78, %f79;
	sub.f32 	%f22, %f1, %f80;
	setp.lt.f32 	%p30, %f22, 0f00000000;
	@%p30 bra 	$L__BB1_25;
	ld.const.f32 	%f81, [dYs+16];
	mul.f32 	%f82, %f22, %f81;
	ld.const.f32 	%f83, [dXs+16];
	div.rn.f32 	%f157, %f82, %f83;
	add.f32 	%f152, %f152, %f157;
$L__BB1_25:
	ld.const.u32 	%r14, [%rd7+20];
	setp.eq.s32 	%p31, %r14, %r8;
	mov.f32 	%f159, 0f00000000;
	@%p31 bra 	$L__BB1_28;
	mul.wide.s32 	%rd45, %r14, 4;
	add.s64 	%rd46, %rd5, %rd45;
	ld.global.f32 	%f86, [%rd46];
	add.s64 	%rd47, %rd6, %rd45;
	ld.global.f32 	%f87, [%rd47];
	add.f32 	%f88, %f86, %f87;
	sub.f32 	%f27, %f1, %f88;
	setp.lt.f32 	%p32, %f27, 0f00000000;
	@%p32 bra 	$L__BB1_28;
	ld.const.f32 	%f89, [dYs+20];
	mul.f32 	%f90, %f27, %f89;
	ld.const.f32 	%f91, [dXs+20];
	div.rn.f32 	%f159, %f90, %f91;
	add.f32 	%f152, %f152, %f159;
$L__BB1_28:
	ld.const.u32 	%r15, [%rd7+24];
	setp.eq.s32 	%p33, %r15, %r8;
	mov.f32 	%f161, 0f00000000;
	@%p33 bra 	$L__BB1_31;
	mul.wide.s32 	%rd48, %r15, 4;
	add.s64 	%rd49, %rd5, %rd48;
	ld.global.f32 	%f94, [%rd49];
	add.s64 	%rd50, %rd6, %rd48;
	ld.global.f32 	%f95, [%rd50];
	add.f32 	%f96, %f94, %f95;
	sub.f32 	%f32, %f1, %f96;
	setp.lt.f32 	%p34, %f32, 0f00000000;
	@%p34 bra 	$L__BB1_31;
	ld.const.f32 	%f97, [dYs+24];
	mul.f32 	%f98, %f32, %f97;
	ld.const.f32 	%f99, [dXs+24];
	div.rn.f32 	%f161, %f98, %f99;
	add.f32 	%f152, %f152, %f161;
$L__BB1_31:
	ld.const.u32 	%r16, [%rd7+28];
	setp.eq.s32 	%p35, %r16, %r8;
	mov.f32 	%f163, 0f00000000;
	@%p35 bra 	$L__BB1_34;
	mul.wide.s32 	%rd51, %r16, 4;
	add.s64 	%rd52, %rd5, %rd51;
	ld.global.f32 	%f102, [%rd52];
	add.s64 	%rd53, %rd6, %rd51;
	ld.global.f32 	%f103, [%rd53];
	add.f32 	%f104, %f102, %f103;
	sub.f32 	%f37, %f1, %f104;
	setp.lt.f32 	%p36, %f37, 0f00000000;
	@%p36 bra 	$L__BB1_34;
	ld.const.f32 	%f105, [dYs+28];
	mul.f32 	%f106, %f37, %f105;
	ld.const.f32 	%f107, [dXs+28];
	div.rn.f32 	%f163, %f106, %f107;
	add.f32 	%f152, %f152, %f163;
$L__BB1_34:
	setp.le.f32 	%p37, %f152, 0f00000000;
	@%p37 bra 	$L__BB1_58;
	setp.eq.s32 	%p38, %r9, %r8;
	cvta.to.global.u64 	%rd54, %rd11;
	add.s64 	%rd8, %rd54, %rd26;
	setp.le.f32 	%p39, %f149, 0f00000000;
	or.pred  	%p40, %p39, %p38;
	@%p40 bra 	$L__BB1_37;
	add.s32 	%r32, %r9, %r4;
	mul.wide.s32 	%rd56, %r32, 4;
	add.s64 	%rd57, %rd1, %rd56;
	ld.global.f32 	%f108, [%rd8];
	mul.f32 	%f109, %f108, %f149;
	div.rn.f32 	%f110, %f109, %f152;
	atom.global.add.f32 	%f111, [%rd57], %f110;
$L__BB1_37:
	setp.le.f32 	%p41, %f151, 0f00000000;
	@%p41 bra 	$L__BB1_40;
	ld.const.u32 	%r17, [%rd7+4];
	setp.eq.s32 	%p42, %r17, %r8;
	@%p42 bra 	$L__BB1_40;
	add.s32 	%r33, %r17, %r4;
	mul.wide.s32 	%rd58, %r33, 4;
	add.s64 	%rd59, %rd1, %rd58;
	ld.global.f32 	%f112, [%rd8];
	mul.f32 	%f113, %f112, %f151;
	div.rn.f32 	%f114, %f113, %f152;
	atom.global.add.f32 	%f115, [%rd59], %f114;
$L__BB1_40:
	setp.le.f32 	%p43, %f153, 0f00000000;
	@%p43 bra 	$L__BB1_43;
	ld.const.u32 	%r18, [%rd7+8];
	setp.eq.s32 	%p44, %r18, %r8;
	@%p44 bra 	$L__BB1_43;
	add.s32 	%r34, %r18, %r4;
	mul.wide.s32 	%rd60, %r34, 4;
	add.s64 	%rd61, %rd1, %rd60;
	ld.global.f32 	%f116, [%rd8];
	mul.f32 	%f117, %f116, %f153;
	div.rn.f32 	%f118, %f117, %f152;
	atom.global.add.f32 	%f119, [%rd61], %f118;
$L__BB1_43:
	setp.le.f32 	%p45, %f155, 0f00000000;
	@%p45 bra 	$L__BB1_46;
	ld.const.u32 	%r19, [%rd7+12];
	setp.eq.s32 	%p46, %r19, %r8;
	@%p46 bra 	$L__BB1_46;
	add.s32 	%r35, %r19, %r4;
	mul.wide.s32 	%rd62, %r35, 4;
	add.s64 	%rd63, %rd1, %rd62;
	ld.global.f32 	%f120, [%rd8];
	mul.f32 	%f121, %f120, %f155;
	div.rn.f32 	%f122, %f121, %f152;
	atom.global.add.f32 	%f123, [%rd63], %f122;
$L__BB1_46:
	setp.le.f32 	%p47, %f157, 0f00000000;
	@%p47 bra 	$L__BB1_49;
	ld.const.u32 	%r20, [%rd7+16];
	setp.eq.s32 	%p48, %r20, %r8;
	@%p48 bra 	$L__BB1_49;
	add.s32 	%r36, %r20, %r4;
	mul.wide.s32 	%rd64, %r36, 4;
	add.s64 	%rd65, %rd1, %rd64;
	ld.global.f32 	%f124, [%rd8];
	mul.f32 	%f125, %f124, %f157;
	div.rn.f32 	%f126, %f125, %f152;
	atom.global.add.f32 	%f127, [%rd65], %f126;
$L__BB1_49:
	setp.le.f32 	%p49, %f159, 0f00000000;
	@%p49 bra 	$L__BB1_52;
	ld.const.u32 	%r21, [%rd7+20];
	setp.eq.s32 	%p50, %r21, %r8;
	@%p50 bra 	$L__BB1_52;
	add.s32 	%r37, %r21, %r4;
	mul.wide.s32 	%rd66, %r37, 4;
	add.s64 	%rd67, %rd1, %rd66;
	ld.global.f32 	%f128, [%rd8];
	mul.f32 	%f129, %f128, %f159;
	div.rn.f32 	%f130, %f129, %f152;
	atom.global.add.f32 	%f131, [%rd67], %f130;
$L__BB1_52:
	setp.le.f32 	%p51, %f161, 0f00000000;
	@%p51 bra 	$L__BB1_55;
	ld.const.u32 	%r22, [%rd7+24];
	setp.eq.s32 	%p52, %r22, %r8;
	@%p52 bra 	$L__BB1_55;
	add.s32 	%r38, %r22, %r4;
	mul.wide.s32 	%rd68, %r38, 4;
	add.s64 	%rd69, %rd1, %rd68;
	ld.global.f32 	%f132, [%rd8];
	mul.f32 	%f133, %f132, %f161;
	div.rn.f32 	%f134, %f133, %f152;
	atom.global.add.f32 	%f135, [%rd69], %f134;
$L__BB1_55:
	setp.le.f32 	%p53, %f163, 0f00000000;
	@%p53 bra 	$L__BB1_58;
	ld.const.u32 	%r23, [%rd7+28];
	setp.eq.s32 	%p54, %r23, %r8;
	@%p54 bra 	$L__BB1_58;
	add.s32 	%r39, %r23, %r4;
	mul.wide.s32 	%rd70, %r39, 4;
	add.s64 	%rd71, %rd1, %rd70;
	ld.global.f32 	%f136, [%rd8];
	mul.f32 	%f137, %f136, %f163;
	div.rn.f32 	%f138, %f137, %f152;
	atom.global.add.f32 	%f139, [%rd71], %f138;
$L__BB1_58:
	ret;

}
	// .globl	_Z8swapQwinPfS_
.visible .entry _Z8swapQwinPfS_(
	.param .u64 .ptr .align 1 _Z8swapQwinPfS__param_0,
	.param .u64 .ptr .align 1 _Z8swapQwinPfS__param_1
)
{
	.reg .pred 	%p<2>;
	.reg .b32 	%r<14>;
	.reg .b32 	%f<2>;
	.reg .b64 	%rd<8>;

	ld.param.u64 	%rd1, [_Z8swapQwinPfS__param_0];
	ld.param.u64 	%rd2, [_Z8swapQwinPfS__param_1];
	mov.u32 	%r2, %tid.x;
	mov.u32 	%r3, %ctaid.x;
	mov.u32 	%r4, %ntid.x;
	mad.lo.s32 	%r5, %r3, %r4, %r2;
	mov.u32 	%r6, %tid.y;
	mov.u32 	%r7, %ctaid.y;
	mov.u32 	%r8, %ntid.y;
	mad.lo.s32 	%r9, %r7, %r8, %r6;
	ld.const.u32 	%r10, [nx];
	mad.lo.s32 	%r1, %r10, %r9, %r5;
	ld.const.u32 	%r11, [ny];
	mul.lo.s32 	%r12, %r11, %r10;
	setp.ge.s32 	%p1, %r1, %r12;
	@%p1 bra 	$L__BB2_2;
	cvta.to.global.u64 	%rd3, %rd2;
	cvta.to.global.u64 	%rd4, %rd1;
	mul.wide.s32 	%rd5, %r1, 4;
	add.s64 	%rd6, %rd3, %rd5;
	ld.global.f32 	%f1, [%rd6];
	add.s64 	%rd7, %rd4, %rd5;
	st.global.f32 	[%rd7], %f1;
	mov.b32 	%r13, 0;
	st.global.u32 	[%rd6], %r13;
$L__BB2_2:
	ret;

}
	// .globl	_Z13compute_QwoutPfS_S_Ph
.visible .entry _Z13compute_QwoutPfS_S_Ph(
	.param .u64 .ptr .align 1 _Z13compute_QwoutPfS_S_Ph_param_0,
	.param .u64 .ptr .align 1 _Z13compute_QwoutPfS_S_Ph_param_1,
	.param .u64 .ptr .align 1 _Z13compute_QwoutPfS_S_Ph_param_2,
	.param .u64 .ptr .align 1 _Z13compute_QwoutPfS_S_Ph_param_3
)
{
	.reg .pred 	%p<46>;
	.reg .b16 	%rs<2>;
	.reg .b32 	%r<25>;
	.reg .b32 	%f<105>;
	.reg .b64 	%rd<55>;

	ld.param.u64 	%rd7, [_Z13compute_QwoutPfS_S_Ph_param_0];
	ld.param.u64 	%rd8, [_Z13compute_QwoutPfS_S_Ph_param_1];
	ld.param.u64 	%rd9, [_Z13compute_QwoutPfS_S_Ph_param_2];
	ld.param.u64 	%rd10, [_Z13compute_QwoutPfS_S_Ph_param_3];
	mov.u32 	%r17, %tid.x;
	mov.u32 	%r18, %ctaid.x;
	mov.u32 	%r19, %ntid.x;
	mad.lo.s32 	%r1, %r18, %r19, %r17;
	mov.u32 	%r20, %tid.y;
	mov.u32 	%r21, %ctaid.y;
	mov.u32 	%r22, %ntid.y;
	mad.lo.s32 	%r2, %r21, %r22, %r20;
	ld.const.u32 	%r3, [nx];
	mad.lo.s32 	%r4, %r3, %r2, %r1;
	ld.const.u32 	%r5, [ny];
	mul.lo.s32 	%r23, %r5, %r3;
	setp.ge.s32 	%p1, %r4, %r23;
	@%p1 bra 	$L__BB3_44;
	cvta.to.global.u64 	%rd12, %rd10;
	cvt.s64.s32 	%rd13, %r4;
	add.s64 	%rd14, %rd12, %rd13;
	ld.global.u8 	%rs1, [%rd14];
	setp.eq.s16 	%p2, %rs1, 0;
	mov.b64 	%rd54, 0;
	@%p2 bra 	$L__BB3_44;
	setp.eq.s16 	%p3, %rs1, 1;
	@%p3 bra 	$L__BB3_10;
	or.b32  	%r24, %r1, %r2;
	setp.eq.s32 	%p4, %r24, 0;
	mov.b64 	%rd54, 1;
	@%p4 bra 	$L__BB3_10;
	add.s32 	%r6, %r3, -1;
	setp.lt.s32 	%p5, %r4, %r6;
	setp.eq.s32 	%p6, %r2, 0;
	selp.b64 	%rd16, 2, 3, %p5;
	selp.b64 	%rd54, %rd16, 3, %p6;
	@%p6 bra 	$L__BB3_10;
	setp.eq.s32 	%p7, %r1, 0;
	add.s32 	%r7, %r5, -1;
	setp.ne.s32 	%p8, %r2, %r7;
	and.pred  	%p9, %p7, %p8;
	mov.b64 	%rd54, 4;
	@%p9 bra 	$L__BB3_10;
	setp.ne.s32 	%p10, %r2, %r7;
	setp.eq.s32 	%p11, %r1, %r7;
	and.pred  	%p12, %p11, %p10;
	mov.b64 	%rd54, 5;
	@%p12 bra 	$L__BB3_10;
	setp.eq.s32 	%p13, %r1, 0;
	setp.eq.s32 	%p14, %r2, %r7;
	and.pred  	%p15, %p13, %p14;
	mov.b64 	%rd54, 6;
	@%p15 bra 	$L__BB3_10;
	setp.eq.s32 	%p16, %r2, %r7;
	setp.ne.s32 	%p17, %r1, %r6;
	and.pred  	%p18, %p17, %p16;
	mov.b64 	%rd54, 7;
	@%p18 bra 	$L__BB3_10;
	setp.eq.s32 	%p19, %r2, %r7;
	setp.eq.s32 	%p20, %r1, %r6;
	selp.b64 	%rd21, 8, 0, %p19;
	selp.b64 	%rd54, %rd21, 0, %p20;
$L__BB3_10:
	cvta.to.global.u64 	%rd22, %rd7;
	mul.wide.s32 	%rd23, %r4, 4;
	add.s64 	%rd4, %rd22, %rd23;
	ld.global.f32 	%f1, [%rd4];
	cvta.to.global.u64 	%rd24, %rd8;
	add.s64 	%rd5, %rd24, %rd23;
	ld.global.f32 	%f45, [%rd5];
	add.f32 	%f2, %f1, %f45;
	shl.b64 	%rd25, %rd54, 5;
	mov.u64 	%rd26, neighbourers;
	add.s64 	%rd6, %rd26, %rd25;
	ld.const.u32 	%r8, [nodata];
	ld.const.u32 	%r9, [%rd6];
	setp.eq.s32 	%p21, %r9, %r8;
	mov.f32 	%f93, 0fBF800000;
	mov.f32 	%f94, 0f3F800000;
	@%p21 bra 	$L__BB3_14;
	mul.wide.s32 	%rd27, %r9, 4;
	add.s64 	%rd28, %rd4, %rd27;
	ld.global.f32 	%f48, [%rd28];
	add.s64 	%rd29, %rd5, %rd27;
	ld.global.f32 	%f49, [%rd29];
	add.f32 	%f50, %f48, %f49;
	sub.f32 	%f3, %f2, %f50;
	setp.lt.f32 	%p22, %f3, 0f00000000;
	@%p22 bra 	$L__BB3_14;
	ld.const.f32 	%f53, [dXs];
	div.rn.f32 	%f4, %f3, %f53;
	setp.leu.f32 	%p23, %f4, 0fBF800000;
	@%p23 bra 	$L__BB3_14;
	ld.const.f32 	%f94, [dYs];
	mov.f32 	%f93, %f4;
$L__BB3_14:
	ld.const.u32 	%r10, [%rd6+4];
	setp.eq.s32 	%p24, %r10, %r8;
	@%p24 bra 	$L__BB3_18;
	mul.wide.s32 	%rd30, %r10, 4;
	add.s64 	%rd31, %rd4, %rd30;
	ld.global.f32 	%f54, [%rd31];
	add.s64 	%rd32, %rd5, %rd30;
	ld.global.f32 	%f55, [%rd32];
	add.f32 	%f56, %f54, %f55;
	sub.f32 	%f8, %f2, %f56;
	setp.lt.f32 	%p25, %f8, 0f00000000;
	@%p25 bra 	$L__BB3_18;
	ld.const.f32 	%f57, [dXs+4];
	div.rn.f32 	%f9, %f8, %f57;
	setp.leu.f32 	%p26, %f9, %f93;
	@%p26 bra 	$L__BB3_18;
	ld.const.f32 	%f94, [dYs+4];
	mov.f32 	%f93, %f9;
$L__BB3_18:
	ld.const.u32 	%r11, [%rd6+8];
	setp.eq.s32 	%p27, %r11, %r8;
	@%p27 bra 	$L__BB3_22;
	mul.wide.s32 	%rd33, %r11, 4;
	add.s64 	%rd34, %rd4, %rd33;
	ld.global.f32 	%f58, [%rd34];
	add.s64 	%rd35, %rd5, %rd33;
	ld.global.f32 	%f59, [%rd35];
	add.f32 	%f60, %f58, %f59;
	sub.f32 	%f13, %f2, %f60;
	setp.lt.f32 	%p28, %f13, 0f00000000;
	@%p28 bra 	$L__BB3_22;
	ld.const.f32 	%f61, [dXs+8];
	div.rn.f32 	%f14, %f13, %f61;
	setp.leu.f32 	%p29, %f14, %f93;
	@%p29 bra 	$L__BB3_22;
	ld.const.f32 	%f94, [dYs+8];
	mov.f32 	%f93, %f14;
$L__BB3_22:
	ld.const.u32 	%r12, [%rd6+12];
	setp.eq.s32 	%p30, %r12, %r8;
	@%p30 bra 	$L__BB3_26;
	mul.wide.s32 	%rd36, %r12, 4;
	add.s64 	%rd37, %rd4, %rd36;
	ld.global.f32 	%f62, [%rd37];
	add.s64 	%rd38, %rd5, %rd36;
	ld.global.f32 	%f63, [%rd38];
	add.f32 	%f64, %f62, %f63;
	sub.f32 	%f18, %f2, %f64;
	setp.lt.f32 	%p31, %f18, 0f00000000;
	@%p31 bra 	$L__BB3_26;
	ld.const.f32 	%f65, [dXs+12];
	div.rn.f32 	%f19, %f18, %f65;
	setp.leu.f32 	%p32, %f19, %f93;
	@%p32 bra 	$L__BB3_26;
	ld.const.f32 	%f94, [dYs+12];
	mov.f32 	%f93, %f19;
$L__BB3_26:
	ld.const.u32 	%r13, [%rd6+16];
	setp.eq.s32 	%p33, %r13, %r8;
	@%p33 bra 	$L__BB3_30;
	mul.wide.s32 	%rd39, %r13, 4;
	add.s64 	%rd40, %rd4, %rd39;
	ld.global.f32 	%f66, [%rd40];
	add.s64 	%rd41, %rd5, %rd39;
	ld.global.f32 	%f67, [%rd41];
	add.f32 	%f68, %f66, %f67;
	sub.f32 	%f23, %f2, %f68;
	setp.lt.f32 	%p34, %f23, 0f00000000;
	@%p34 bra 	$L__BB3_30;
	ld.const.f32 	%f69, [dXs+16];
	div.rn.f32 	%f24, %f23, %f69;
	setp.leu.f32 	%p35, %f24, %f93;
	@%p35 bra 	$L__BB3_30;
	ld.const.f32 	%f94, [dYs+16];
	mov.f32 	%f93, %f24;
$L__BB3_30:
	ld.const.u32 	%r14, [%rd6+20];
	setp.eq.s32 	%p36, %r14, %r8;
	@%p36 bra 	$L__BB3_34;
	mul.wide.s32 	%rd42, %r14, 4;
	add.s64 	%rd43, %rd4, %rd42;
	ld.global.f32 	%f70, [%rd43];
	add.s64 	%rd44, %rd5, %rd42;
	ld.global.f32 	%f71, [%rd44];
	add.f32 	%f72, %f70, %f71;
	sub.f32 	%f28, %f2, %f72;
	setp.lt.f32 	%p37, %f28, 0f00000000;
	@%p37 bra 	$L__BB3_34;
	ld.const.f32 	%f73, [dXs+20];
	div.rn.f32 	%f29, %f28, %f73;
	setp.leu.f32 	%p38, %f29, %f93;
	@%p38 bra 	$L__BB3_34;
	ld.const.f32 	%f94, [dYs+20];
	mov.f32 	%f93, %f29;
$L__BB3_34:
	ld.const.u32 	%r15, [%rd6+24];
	setp.eq.s32 	%p39, %r15, %r8;
	@%p39 bra 	$L__BB3_38;
	mul.wide.s32 	%rd45, %r15, 4;
	add.s64 	%rd46, %rd4, %rd45;
	ld.global.f32 	%f74, [%rd46];
	add.s64 	%rd47, %rd5, %rd45;
	ld.global.f32 	%f75, [%rd47];
	add.f32 	%f76, %f74, %f75;
	sub.f32 	%f33, %f2, %f76;
	setp.lt.f32 	%p40, %f33, 0f00000000;
	@%p40 bra 	$L__BB3_38;
	ld.const.f32 	%f77, [dXs+24];
	div.rn.f32 	%f34, %f33, %f77;
	setp.leu.f32 	%p41, %f34, %f93;
	@%p41 bra 	$L__BB3_38;
	ld.const.f32 	%f94, [dYs+24];
	mov.f32 	%f93, %f34;
$L__BB3_38:
	ld.const.u32 	%r16, [%rd6+28];
	setp.eq.s32 	%p42, %r16, %r8;
	@%p42 bra 	$L__BB3_42;
	mul.wide.s32 	%rd48, %r16, 4;
	add.s64 	%rd49, %rd4, %rd48;
	ld.global.f32 	%f78, [%rd49];
	add.s64 	%rd50, %rd5, %rd48;
	ld.global.f32 	%f79, [%rd50];
	add.f32 	%f80, %f78, %f79;
	sub.f32 	%f38, %f2, %f80;
	setp.lt.f32 	%p43, %f38, 0f00000000;
	@%p43 bra 	$L__BB3_42;
	ld.const.f32 	%f81, [dXs+28];
	div.rn.f32 	%f39, %f38, %f81;
	setp.leu.f32 	%p44, %f39, %f93;
	@%p44 bra 	$L__BB3_42;
	ld.const.f32 	%f94, [dYs+28];
	mov.f32 	%f93, %f39;
$L__BB3_42:
	setp.eq.f32 	%p45, %f93, 0fBF800000;
	@%p45 bra 	$L__BB3_44;
	ld.const.f32 	%f82, [manning];
	div.rn.f32 	%f83, %f94, %f82;
	mul.f32 	%f84, %f83, %f1;
	sqrt.rn.f32 	%f85, %f93;
	mul.f32 	%f86, %f84, %f85;
	cvta.to.global.u64 	%rd51, %rd9;
	add.s64 	%rd53, %rd51, %rd23;
	st.global.f32 	[%rd53], %f86;
$L__BB3_44:
	ret;

}
	// .globl	_Z12increment_hwPfS_S_S_Ph
.visible .entry _Z12increment_hwPfS_S_S_Ph(
	.param .u64 .ptr .align 1 _Z12increment_hwPfS_S_S_Ph_param_0,
	.param .u64 .ptr .align 1 _Z12increment_hwPfS_S_S_Ph_param_1,
	.param .u64 .ptr .align 1 _Z12increment_hwPfS_S_S_Ph_param_2,
	.param .u64 .ptr .align 1 _Z12increment_hwPfS_S_S_Ph_param_3,
	.param .u64 .ptr .align 1 _Z12increment_hwPfS_S_S_Ph_param_4
)
{
	.reg .pred 	%p<3>;
	.reg .b16 	%rs<2>;
	.reg .b32 	%r<13>;
	.reg .b32 	%f<10>;
	.reg .b64 	%rd<15>;
	.reg .b64 	%fd<3>;

	ld.param.u64 	%rd1, [_Z12increment_hwPfS_S_S_Ph_param_0];
	ld.param.u64 	%rd2, [_Z12increment_hwPfS_S_S_Ph_param_2];
	ld.param.u64 	%rd3, [_Z12increment_hwPfS_S_S_Ph_param_3];
	ld.param.u64 	%rd4, [_Z12increment_hwPfS_S_S_Ph_param_4];
	mov.u32 	%r2, %tid.x;
	mov.u32 	%r3, %ctaid.x;
	mov.u32 	%r4, %ntid.x;
	mad.lo.s32 	%r5, %r3, %r4, %r2;
	mov.u32 	%r6, %tid.y;
	mov.u32 	%r7, %ctaid.y;
	mov.u32 	%r8, %ntid.y;
	mad.lo.s32 	%r9, %r7, %r8, %r6;
	ld.const.u32 	%r10, [nx];
	mad.lo.s32 	%r1, %r10, %r9, %r5;
	ld.const.u32 	%r11, [ny];
	mul.lo.s32 	%r12, %r11, %r10;
	setp.ge.s32 	%p1, %r1, %r12;
	@%p1 bra 	$L__BB4_3;
	cvta.to.global.u64 	%rd5, %rd4;
	cvt.s64.s32 	%rd6, %r1;
	add.s64 	%rd7, %rd5, %rd6;
	ld.global.u8 	%rs1, [%rd7];
	setp.ne.s16 	%p2, %rs1, 1;
	@%p2 bra 	$L__BB4_3;
	cvta.to.global.u64 	%rd8, %rd2;
	mul.wide.s32 	%rd9, %r1, 4;
	add.s64 	%rd10, %rd8, %rd9;
	ld.global.f32 	%f1, [%rd10];
	cvta.to.global.u64 	%rd11, %rd3;
	add.s64 	%rd12, %rd11, %rd9;
	ld.global.f32 	%f2, [%rd12];
	sub.f32 	%f3, %f1, %f2;
	ld.const.f32 	%f4, [cellarea];
	div.rn.f32 	%f5, %f3, %f4;
	ld.const.f32 	%f6, [dt];
	cvta.to.global.u64 	%rd13, %rd1;
	add.s64 	%rd14, %rd13, %rd9;
	ld.global.f32 	%f7, [%rd14];
	fma.rn.f32 	%f8, %f5, %f6, %f7;
	cvt.f64.f32 	%fd1, %f8;
	max.f64 	%fd2, %fd1, 0d0000000000000000;
	cvt.rn.f32.f64 	%f9, %fd2;
	st.global.f32 	[%rd14], %f9;
$L__BB4_3:
	ret;

}


// ===== COMPILED SASS (sm_100) =====

	.target	sm_100

	.elftype	@"ET_EXEC"


//--------------------- .note.nv.tkinfo           --------------------------
	.section	.note.nv.tkinfo,"",@"SHT_NOTE"
	.sectionflags	@"SHF_NOTE_NV_TKINFO"
	.tkinfo
        /*0018*/ 	.word	0x00000002
        /*0030*/ 	.string	""
        /*0030*/ 	.string	"ptxas"
        /*0030*/ 	.string	"Cuda compilation tools, release 13.0, V13.0.88"
        /*0030*/ 	.string	"Build cuda_13.0.r13.0/compiler.36424714_0"
        /*0030*/ 	.string	"-arch sm_100 -m 64 "



//--------------------- .note.nv.cuinfo           --------------------------
	.section	.note.nv.cuinfo,"",@"SHT_NOTE"
	.sectionflags	@"SHF_NOTE_NV_CUINFO"
        /*0018*/ 	.short	0x0002
        /*001a*/ 	.short	0x0064
        /*001c*/ 	.short	0x0082
	.zero		2


//--------------------- .nv.info                  --------------------------
	.section	.nv.info,"",@"SHT_CUDA_INFO"
	.align	4


	//----- nvinfo : EIATTR_REGCOUNT
	.align		4
        /*0000*/ 	.byte	0x04, 0x2f
        /*0002*/ 	.short	(.L_10 - .L_9)
	.align		4
.L_9:
        /*0004*/ 	.word	index@(_Z14add_Qwin_localPiPfS0_S0_i)
        /*0008*/ 	.word	0x00000010


	//----- nvinfo : EIATTR_FRAME_SIZE
	.align		4
.L_10:
        /*000c*/ 	.byte	0x04, 0x11
        /*000e*/ 	.short	(.L_12 - .L_11)
	.align		4
.L_11:
        /*0010*/ 	.word	index@(_Z14add_Qwin_localPiPfS0_S0_i)
        /*0014*/ 	.word	0x00000000


	//----- nvinfo : EIATTR_REGCOUNT
	.align		4
.L_12:
        /*0018*/ 	.byte	0x04, 0x2f
        /*001a*/ 	.short	(.L_14 - .L_13)
	.align		4
.L_13:
        /*001c*/ 	.word	index@(_Z12compute_QwinPfS_S_S_Ph)
        /*0020*/ 	.word	0x0000001e


	//----- nvinfo : EIATTR_FRAME_SIZE
	.align		4
.L_14:
        /*0024*/ 	.byte	0x04, 0x11
        /*0026*/ 	.short	(.L_16 - .L_15)
	.align		4
.L_15:
        /*0028*/ 	.word	index@($__internal_3_$__cuda_sm3x_div_rn_noftz_f32_slowpath)
        /*002c*/ 	.word	0x00000000


	//----- nvinfo : EIATTR_FRAME_SIZE
	.align		4
.L_16:
        /*0030*/ 	.byte	0x04, 0x11
        /*0032*/ 	.short	(.L_18 - .L_17)
	.align		4
.L_17:
        /*0034*/ 	.word	index@(_Z12compute_QwinPfS_S_S_Ph)
        /*0038*/ 	.word	0x00000000


	//----- nvinfo : EIATTR_REGCOUNT
	.align		4
.L_18:
        /*003c*/ 	.byte	0x04, 0x2f
        /*003e*/ 	.short	(.L_20 - .L_19)
	.align		4
.L_19:
        /*0040*/ 	.word	index@(_Z8swapQwinPfS_)
        /*0044*/ 	.word	0x0000000c


	//----- nvinfo : EIATTR_FRAME_SIZE
	.align		4
.L_20:
        /*0048*/ 	.byte	0x04, 0x11
        /*004a*/ 	.short	(.L_22 - .L_21)
	.align		4
.L_21:
        /*004c*/ 	.word	index@(_Z8swapQwinPfS_)
        /*0050*/ 	.word	0x00000000


	//----- nvinfo : EIATTR_REGCOUNT
	.align		4
.L_22:
        /*0054*/ 	.byte	0x04, 0x2f
        /*0056*/ 	.short	(.L_24 - .L_23)
	.align		4
.L_23:
        /*0058*/ 	.word	index@(_Z13compute_QwoutPfS_S_Ph)
        /*005c*/ 	.word	0x00000017


	//----- nvinfo : EIATTR_FRAME_SIZE
	.align		4
.L_24:
        /*0060*/ 	.byte	0x04, 0x11
        /*0062*/ 	.short	(.L_26 - .L_25)
	.align		4
.L_25:
        /*0064*/ 	.word	index@($__internal_2_$__cuda_sm3x_div_rn_noftz_f32_slowpath)
        /*0068*/ 	.word	0x00000000


	//----- nvinfo : EIATTR_FRAME_SIZE
	.align		4
.L_26:
        /*006c*/ 	.byte	0x04, 0x11
        /*006e*/ 	.short	(.L_28 - .L_27)
	.align		4
.L_27:
        /*0070*/ 	.word	index@($__internal_1_$__cuda_sm20_sqrt_rn_f32_slowpath)
        /*0074*/ 	.word	0x00000000


	//----- nvinfo : EIATTR_FRAME_SIZE
	.align		4
.L_28:
        /*0078*/ 	.byte	0x04, 0x11
        /*007a*/ 	.short	(.L_30 - .L_29)
	.align		4
.L_29:
        /*007c*/ 	.word	index@(_Z13compute_QwoutPfS_S_Ph)
        /*0080*/ 	.word	0x00000000


	//----- nvinfo : EIATTR_REGCOUNT
	.align		4
.L_30:
        /*0084*/ 	.byte	0x04, 0x2f
        /*0086*/ 	.short	(.L_32 - .L_31)
	.align		4
.L_31:
        /*0088*/ 	.word	index@(_Z12increment_hwPfS_S_S_Ph)
        /*008c*/ 	.word	0x00000010


	//----- nvinfo : EIATTR_FRAME_SIZE
	.align		4
.L_32:
        /*0090*/ 	.byte	0x04, 0x11
        /*0092*/ 	.short	(.L_34 - .L_33)
	.align		4
.L_33:
        /*0094*/ 	.word	index@($__internal_0_$__cuda_sm3x_div_rn_noftz_f32_slowpath)
        /*0098*/ 	.word	0x00000000


	//----- nvinfo : EIATTR_FRAME_SIZE
	.align		4
.L_34:
        /*009c*/ 	.byte	0x04, 0x11
        /*009e*/ 	.short	(.L_36 - .L_35)
	.align		4
.L_35:
        /*00a0*/ 	.word	index@(_Z12increment_hwPfS_S_S_Ph)
        /*00a4*/ 	.word	0x00000000


	//----- nvinfo : EIATTR_MIN_STACK_SIZE
	.align		4
.L_36:
        /*00a8*/ 	.byte	0x04, 0x12
        /*00aa*/ 	.short	(.L_38 - .L_37)
	.align		4
.L_37:
        /*00ac*/ 	.word	index@(_Z12increment_hwPfS_S_S_Ph)
        /*00b0*/ 	.word	0x00000000


	//----- nvinfo : EIATTR_MIN_STACK_SIZE
	.align		4
.L_38:
        /*00b4*/ 	.byte	0x04, 0x12
        /*00b6*/ 	.short	(.L_40 - .L_39)
	.align		4
.L_39:
        /*00b8*/ 	.word	index@(_Z13compute_QwoutPfS_S_Ph)
        /*00bc*/ 	.word	0x00000000


	//----- nvinfo : EIATTR_MIN_STACK_SIZE
	.align		4
.L_40:
        /*00c0*/ 	.byte	0x04, 0x12
        /*00c2*/ 	.short	(.L_42 - .L_41)
	.align		4
.L_41:
        /*00c4*/ 	.word	index@(_Z8swapQwinPfS_)
        /*00c8*/ 	.word	0x00000000


	//----- nvinfo : EIATTR_MIN_STACK_SIZE
	.align		4
.L_42:
        /*00cc*/ 	.byte	0x04, 0x12
        /*00ce*/ 	.short	(.L_44 - .L_43)
	.align		4
.L_43:
        /*00d0*/ 	.word	index@(_Z12compute_QwinPfS_S_S_Ph)
        /*00d4*/ 	.word	0x00000000


	//----- nvinfo : EIATTR_MIN_STACK_SIZE
	.align		4
.L_44:
        /*00d8*/ 	.byte	0x04, 0x12
        /*00da*/ 	.short	(.L_46 - .L_45)
	.align		4
.L_45:
        /*00dc*/ 	.word	index@(_Z14add_Qwin_localPiPfS0_S0_i)
        /*00e0*/ 	.word	0x00000000
.L_46:


//--------------------- .nv.compat                --------------------------
	.section	.nv.compat,"",@"SHT_CUDA_COMPAT_INFO"
	.align	4
        /*0000*/ 	.byte	0x02, 0x09, 0x00, 0x00, 0x02, 0x02, 0x01, 0x00, 0x02, 0x05, 0x05, 0x00, 0x03, 0x07, 0x01, 0x01
        /*0010*/ 	.byte	0x02, 0x03, 0x00, 0x00, 0x02, 0x06, 0x01, 0x00, 0x04, 0x0b, 0x08, 0x00, 0x01, 0x00, 0x00, 0x00
        /*0020*/ 	.byte	0x00, 0x00, 0x00, 0x00


//--------------------- .nv.info._Z12increment_hwPfS_S_S_Ph --------------------------
	.section	.nv.info._Z12increment_hwPfS_S_S_Ph,"",@"SHT_CUDA_INFO"
	.sectionflags	@""
	.align	4


	//----- nvinfo : EIATTR_CUDA_API_VERSION
	.align		4
        /*0000*/ 	.byte	0x04, 0x37
        /*0002*/ 	.short	(.L_48 - .L_47)
.L_47:
        /*0004*/ 	.word	0x00000082


	//----- nvinfo : EIATTR_KPARAM_INFO
	.align		4
.L_48:
        /*0008*/ 	.byte	0x04, 0x17
        /*000a*/ 	.short	(.L_50 - .L_49)
.L_49:
        /*000c*/ 	.word	0x00000000
        /*0010*/ 	.short	0x0004
        /*0012*/ 	.short	0x0020
        /*0014*/ 	.byte	0x00, 0xf5, 0x21, 0x00


	//----- nvinfo : EIATTR_KPARAM_INFO
	.align		4
.L_50:
        /*0018*/ 	.byte	0x04, 0x17
        /*001a*/ 	.short	(.L_52 - .L_51)
.L_51:
        /*001c*/ 	.word	0x00000000
        /*0020*/ 	.short	0x0003
        /*0022*/ 	.short	0x0018
        /*0024*/ 	.byte	0x00, 0xf5, 0x21, 0x00


	//----- nvinfo : EIATTR_KPARAM_INFO
	.align		4
.L_52:
        /*0028*/ 	.byte	0x04, 0x17
        /*002a*/ 	.short	(.L_54 - .L_53)
.L_53:
        /*002c*/ 	.word	0x00000000
        /*0030*/ 	.short	0x0002
        /*0032*/ 	.short	0x0010
        /*0034*/ 	.byte	0x00, 0xf5, 0x21, 0x00


	//----- nvinfo : EIATTR_KPARAM_INFO
	.align		4
.L_54:
        /*0038*/ 	.byte	0x04, 0x17
        /*003a*/ 	.short	(.L_56 - .L_55)
.L_55:
        /*003c*/ 	.word	0x00000000
        /*0040*/ 	.short	0x0001
        /*0042*/ 	.short	0x0008
        /*0044*/ 	.byte	0x00, 0xf5, 0x21, 0x00


	//----- nvinfo : EIATTR_KPARAM_INFO
	.align		4
.L_56:
        /*0048*/ 	.byte	0x04, 0x17
        /*004a*/ 	.short	(.L_58 - .L_57)
.L_57:
        /*004c*/ 	.word	0x00000000
        /*0050*/ 	.short	0x0000
        /*0052*/ 	.short	0x0000
        /*0054*/ 	.byte	0x00, 0xf5, 0x21, 0x00


	//----- nvinfo : EIATTR_SPARSE_MMA_MASK
	.align		4
.L_58:
        /*0058*/ 	.byte	0x03, 0x50
        /*005a*/ 	.short	0x0000


	//----- nvinfo : EIATTR_MAXREG_COUNT
	.align		4
        /*005c*/ 	.byte	0x03, 0x1b
        /*005e*/ 	.short	0x00ff


	//----- nvinfo : EIATTR_MERCURY_ISA_VERSION
	.align		4
        /*0060*/ 	.byte	0x03, 0x5f
        /*0062*/ 	.short	0x0101


	//----- nvinfo : EIATTR_VRC_CTA_INIT_COUNT
	.align		4
        /*0064*/ 	.byte	0x02, 0x4a
	.zero		1
	.zero		1


	//----- nvinfo : EIATTR_EXIT_INSTR_OFFSETS
	.align		4
        /*0068*/ 	.byte	0x04, 0x1c
        /*006a*/ 	.short	(.L_60 - .L_59)


	//   ....[0]....
.L_59:
        /*006c*/ 	.word	0x000000e0


	//   ....[1]....
        /*0070*/ 	.word	0x00000150


	//   ....[2]....
        /*0074*/ 	.word	0x000003a0


	//----- nvinfo : EIATTR_CRS_STACK_SIZE
	.align		4
.L_60:
        /*0078*/ 	.byte	0x04, 0x1e
        /*007a*/ 	.short	(.L_62 - .L_61)
.L_61:
        /*007c*/ 	.word	0x00000000


	//----- nvinfo : EIATTR_CBANK_PARAM_SIZE
	.align		4
.L_62:
        /*0080*/ 	.byte	0x03, 0x19
        /*0082*/ 	.short	0x0028


	//----- nvinfo : EIATTR_PARAM_CBANK
	.align		4
        /*0084*/ 	.byte	0x04, 0x0a
        /*0086*/ 	.short	(.L_64 - .L_63)
	.align		4
.L_63:
        /*0088*/ 	.word	index@(.nv.constant0._Z12increment_hwPfS_S_S_Ph)
        /*008c*/ 	.short	0x0380
        /*008e*/ 	.short	0x0028


	//----- nvinfo : EIATTR_SW_WAR
	.align		4
.L_64:
        /*0090*/ 	.byte	0x04, 0x36
        /*0092*/ 	.short	(.L_66 - .L_65)
.L_65:
        /*0094*/ 	.word	0x00000008
.L_66:


//--------------------- .nv.info._Z13compute_QwoutPfS_S_Ph --------------------------
	.section	.nv.info._Z13compute_QwoutPfS_S_Ph,"",@"SHT_CUDA_INFO"
	.sectionflags	@""
	.align	4


	//----- nvinfo : EIATTR_CUDA_API_VERSION
	.align		4
        /*0000*/ 	.byte	0x04, 0x37
        /*0002*/ 	.short	(.L_68 - .L_67)
.L_67:
        /*0004*/ 	.word	0x00000082


	//----- nvinfo : EIATTR_KPARAM_INFO
	.align		4
.L_68:
        /*0008*/ 	.byte	0x04, 0x17
        /*000a*/ 	.short	(.L_70 - .L_69)
.L_69:
        /*000c*/ 	.word	0x00000000
        /*0010*/ 	.short	0x0003
        /*0012*/ 	.short	0x0018
        /*0014*/ 	.byte	0x00, 0xf5, 0x21, 0x00


	//----- nvinfo : EIATTR_KPARAM_INFO
	.align		4
.L_70:
        /*0018*/ 	.byte	0x04, 0x17
        /*001a*/ 	.short	(.L_72 - .L_71)
.L_71:
        /*001c*/ 	.word	0x00000000
        /*0020*/ 	.short	0x0002
        /*0022*/ 	.short	0x0010
        /*0024*/ 	.byte	0x00, 0xf5, 0x21, 0x00


	//----- nvinfo : EIATTR_KPARAM_INFO
	.align		4
.L_72:
        /*0028*/ 	.byte	0x04, 0x17
        /*002a*/ 	.short	(.L_74 - .L_73)
.L_73:
        /*002c*/ 	.word	0x00000000
        /*0030*/ 	.short	0x0001
        /*0032*/ 	.short	0x0008
        /*0034*/ 	.byte	0x00, 0xf5, 0x21, 0x00


	//----- nvinfo : EIATTR_KPARAM_INFO
	.align		4
.L_74:
        /*0038*/ 	.byte	0x04, 0x17
        /*003a*/ 	.short	(.L_76 - .L_75)
.L_75:
        /*003c*/ 	.word	0x00000000
        /*0040*/ 	.short	0x0000
        /*0042*/ 	.short	0x0000
        /*0044*/ 	.byte	0x00, 0xf5, 0x21, 0x00


	//----- nvinfo : EIATTR_SPARSE_MMA_MASK
	.align		4
.L_76:
        /*0048*/ 	.byte	0x03, 0x50
        /*004a*/ 	.short	0x0000


	//----- nvinfo : EIATTR_MAXREG_COUNT
	.align		4
        /*004c*/ 	.byte	0x03, 0x1b
        /*004e*/ 	.short	0x00ff


	//----- nvinfo : EIATTR_MERCURY_ISA_VERSION
	.align		4
        /*0050*/ 	.byte	0x03, 0x5f
        /*0052*/ 	.short	0x0101


	//----- nvinfo : EIATTR_VRC_CTA_INIT_COUNT
	.align		4
        /*0054*/ 	.byte	0x02, 0x4a
	.zero		1
	.zero		1


	//----- nvinfo : EIATTR_EXIT_INSTR_OFFSETS
	.align		4
        /*0058*/ 	.byte	0x04, 0x1c
        /*005a*/ 	.short	(.L_78 - .L_77)


	//   ....[0]....
.L_77:
        /*005c*/ 	.word	0x000000e0


	//   ....[1]....
        /*0060*/ 	.word	0x00000150


	//   ....[2]....
        /*0064*/ 	.word	0x00001480


	//   ....[3]....
        /*0068*/ 	.word	0x000016d0


	//----- nvinfo : EIATTR_CRS_STACK_SIZE
	.align		4
.L_78:
        /*006c*/ 	.byte	0x04, 0x1e
        /*006e*/ 	.short	(.L_80 - .L_79)
.L_79:
        /*0070*/ 	.word	0x00000000


	//----- nvinfo : EIATTR_CBANK_PARAM_SIZE
	.align		4
.L_80:
        /*0074*/ 	.byte	0x03, 0x19
        /*0076*/ 	.short	0x0020


	//----- nvinfo : EIATTR_PARAM_CBANK
	.align		4
        /*0078*/ 	.byte	0x04, 0x0a
        /*007a*/ 	.short	(.L_82 - .L_81)
	.align		4
.L_81:
        /*007c*/ 	.word	index@(.nv.constant0._Z13compute_QwoutPfS_S_Ph)
        /*0080*/ 	.short	0x0380
        /*0082*/ 	.short	0x0020


	//----- nvinfo : EIATTR_SW_WAR
	.align		4
.L_82:
        /*0084*/ 	.byte	0x04, 0x36
        /*0086*/ 	.short	(.L_84 - .L_83)
.L_83:
        /*0088*/ 	.word	0x00000008
.L_84:


//--------------------- .nv.info._Z8swapQwinPfS_  --------------------------
	.section	.nv.info._Z8swapQwinPfS_,"",@"SHT_CUDA_INFO"
	.sectionflags	@""
	.align	4


	//----- nvinfo : EIATTR_CUDA_API_VERSION
	.align		4
        /*0000*/ 	.byte	0x04, 0x37
        /*0002*/ 	.short	(.L_86 - .L_85)
.L_85:
        /*0004*/ 	.word	0x00000082


	//----- nvinfo : EIATTR_KPARAM_INFO
	.align		4
.L_86:
        /*0008*/ 	.byte	0x04, 0x17
        /*000a*/ 	.short	(.L_88 - .L_87)
.L_87:
        /*000c*/ 	.word	0x00000000
        /*0010*/ 	.short	0x0001
        /*0012*/ 	.short	0x0008
        /*0014*/ 	.byte	0x00, 0xf5, 0x21, 0x00


	//----- nvinfo : EIATTR_KPARAM_INFO
	.align		4
.L_88:
        /*0018*/ 	.byte	0x04, 0x17
        /*001a*/ 	.short	(.L_90 - .L_89)
.L_89:
        /*001c*/ 	.word	0x00000000
        /*0020*/ 	.short	0x0000
        /*0022*/ 	.short	0x0000
        /*0024*/ 	.byte	0x00, 0xf5, 0x21, 0x00


	//----- nvinfo : EIATTR_SPARSE_MMA_MASK
	.align		4
.L_90:
        /*0028*/ 	.byte	0x03, 0x50
        /*002a*/ 	.short	0x0000


	//----- nvinfo : EIATTR_MAXREG_COUNT
	.align		4
        /*002c*/ 	.byte	0x03, 0x1b
        /*002e*/ 	.short	0x00ff


	//----- nvinfo : EIATTR_MERCURY_ISA_VERSION
	.align		4
        /*0030*/ 	.byte	0x03, 0x5f
        /*0032*/ 	.short	0x0101


	//----- nvinfo : EIATTR_VRC_CTA_INIT_COUNT
	.align		4
        /*0034*/ 	.byte	0x02, 0x4a
	.zero		1
	.zero		1


	//----- nvinfo : EIATTR_EXIT_INSTR_OFFSETS
	.align		4
        /*0038*/ 	.byte	0x04, 0x1c
        /*003a*/ 	.short	(.L_92 - .L_91)


	//   ....[0]....
.L_91:
        /*003c*/ 	.word	0x000000e0


	//   ....[1]....
        /*0040*/ 	.word	0x00000170


	//----- nvinfo : EIATTR_CBANK_PARAM_SIZE
	.align		4
.L_92:
        /*0044*/ 	.byte	0x03, 0x19
        /*0046*/ 	.short	0x0010


	//----- nvinfo : EIATTR_PARAM_CBANK
	.align		4
        /*0048*/ 	.byte	0x04, 0x0a
        /*004a*/ 	.short	(.L_94 - .L_93)
	.align		4
.L_93:
        /*004c*/ 	.word	index@(.nv.constant0._Z8swapQwinPfS_)
        /*0050*/ 	.short	0x0380
        /*0052*/ 	.short	0x0010


	//----- nvinfo : EIATTR_SW_WAR
	.align		4
.L_94:
        /*0054*/ 	.byte	0x04, 0x36
        /*0056*/ 	.short	(.L_96 - .L_95)
.L_95:
        /*0058*/ 	.word	0x00000008
.L_96:


//--------------------- .nv.info._Z12compute_QwinPfS_S_S_Ph --------------------------
	.section	.nv.info._Z12compute_QwinPfS_S_S_Ph,"",@"SHT_CUDA_INFO"
	.sectionflags	@""
	.align	4


	//----- nvinfo : EIATTR_CUDA_API_VERSION
	.align		4
        /*0000*/ 	.byte	0x04, 0x37
        /*0002*/ 	.short	(.L_98 - .L_97)
.L_97:
        /*0004*/ 	.word	0x00000082


	//----- nvinfo : EIATTR_KPARAM_INFO
	.align		4
.L_98:
        /*0008*/ 	.byte	0x04, 0x17
        /*000a*/ 	.short	(.L_100 - .L_99)
.L_99:
        /*000c*/ 	.word	0x00000000
        /*0010*/ 	.short	0x0004
        /*0012*/ 	.short	0x0020
        /*0014*/ 	.byte	0x00, 0xf5, 0x21, 0x00


	//----- nvinfo : EIATTR_KPARAM_INFO
	.align		4
.L_100:
        /*0018*/ 	.byte	0x04, 0x17
        /*001a*/ 	.short	(.L_102 - .L_101)
.L_101:
        /*001c*/ 	.word	0x00000000
        /*0020*/ 	.short	0x0003
        /*0022*/ 	.short	0x0018
        /*0024*/ 	.byte	0x00, 0xf5, 0x21, 0x00


	//----- nvinfo : EIATTR_KPARAM_INFO
	.align		4
.L_102:
        /*0028*/ 	.byte	0x04, 0x17
        /*002a*/ 	.short	(.L_104 - .L_103)
.L_103:
        /*002c*/ 	.word	0x00000000
        /*0030*/ 	.short	0x0002
        /*0032*/ 	.short	0x0010
        /*0034*/ 	.byte	0x00, 0xf5, 0x21, 0x00


	//----- nvinfo : EIATTR_KPARAM_INFO
	.align		4
.L_104:
        /*0038*/ 	.byte	0x04, 0x17
        /*003a*/ 	.short	(.L_106 - .L_105)
.L_105:
        /*003c*/ 	.word	0x00000000
        /*0040*/ 	.short	0x0001
        /*0042*/ 	.short	0x0008
        /*0044*/ 	.byte	0x00, 0xf5, 0x21, 0x00


	//----- nvinfo : EIATTR_KPARAM_INFO
	.align		4
.L_106:
        /*0048*/ 	.byte	0x04, 0x17
        /*004a*/ 	.short	(.L_108 - .L_107)
.L_107:
        /*004c*/ 	.word	0x00000000
        /*0050*/ 	.short	0x0000
        /*0052*/ 	.short	0x0000
        /*0054*/ 	.byte	0x00, 0xf5, 0x21, 0x00


	//----- nvinfo : EIATTR_SPARSE_MMA_MASK
	.align		4
.L_108:
        /*0058*/ 	.byte	0x03, 0x50
        /*005a*/ 	.short	0x0000


	//----- nvinfo : EIATTR_MAXREG_COUNT
	.align		4
        /*005c*/ 	.byte	0x03, 0x1b
        /*005e*/ 	.short	0x00ff


	//----- nvinfo : EIATTR_MERCURY_ISA_VERSION
	.align		4
        /*0060*/ 	.byte	0x03, 0x5f
        /*0062*/ 	.short	0x0101


	//----- nvinfo : EIATTR_VRC_CTA_INIT_COUNT
	.align		4
        /*0064*/ 	.byte	0x02, 0x4a
	.zero		1
	.zero		1


	//----- nvinfo : EIATTR_EXIT_INSTR_OFFSETS
	.align		4
        /*0068*/ 	.byte	0x04, 0x1c
        /*006a*/ 	.short	(.L_110 - .L_109)


	//   ....[0]....
.L_109:
        /*006c*/ 	.word	0x000000e0


	//   ....[1]....
        /*0070*/ 	.word	0x00000150


	//   ....[2]....
        /*0074*/ 	.word	0x00001500


	//   ....[3]....
        /*0078*/ 	.word	0x00002160


	//   ....[4]....
        /*007c*/ 	.word	0x000021a0


	//   ....[5]....
        /*0080*/ 	.word	0x000022f0


	//----- nvinfo : EIATTR_CRS_STACK_SIZE
	.align		4
.L_110:
        /*0084*/ 	.byte	0x04, 0x1e
        /*0086*/ 	.short	(.L_112 - .L_111)
.L_111:
        /*0088*/ 	.word	0x00000000


	//----- nvinfo : EIATTR_CBANK_PARAM_SIZE
	.align		4
.L_112:
        /*008c*/ 	.byte	0x03, 0x19
        /*008e*/ 	.short	0x0028


	//----- nvinfo : EIATTR_PARAM_CBANK
	.align		4
        /*0090*/ 	.byte	0x04, 0x0a
        /*0092*/ 	.short	(.L_114 - .L_113)
	.align		4
.L_113:
        /*0094*/ 	.word	index@(.nv.constant0._Z12compute_QwinPfS_S_S_Ph)
        /*0098*/ 	.short	0x0380
        /*009a*/ 	.short	0x0028


	//----- nvinfo : EIATTR_SW_WAR
	.align		4
.L_114:
        /*009c*/ 	.byte	0x04, 0x36
        /*009e*/ 	.short	(.L_116 - .L_115)
.L_115:
        /*00a0*/ 	.word	0x00000008
.L_116:


//--------------------- .nv.info._Z14add_Qwin_localPiPfS0_S0_i --------------------------
	.section	.nv.info._Z14add_Qwin_localPiPfS0_S0_i,"",@"SHT_CUDA_INFO"
	.sectionflags	@""
	.align	4


	//----- nvinfo : EIATTR_CUDA_API_VERSION
	.align		4
        /*0000*/ 	.byte	0x04, 0x37
        /*0002*/ 	.short	(.L_118 - .L_117)
.L_117:
        /*0004*/ 	.word	0x00000082


	//----- nvinfo : EIATTR_KPARAM_INFO
	.align		4
.L_118:
        /*0008*/ 	.byte	0x04, 0x17
        /*000a*/ 	.short	(.L_120 - .L_119)
.L_119:
        /*000c*/ 	.word	0x00000000
        /*0010*/ 	.short	0x0004
        /*0012*/ 	.short	0x0020
        /*0014*/ 	.byte	0x00, 0xf0, 0x11, 0x00


	//----- nvinfo : EIATTR_KPARAM_INFO
	.align		4
.L_120:
        /*0018*/ 	.byte	0x04, 0x17
        /*001a*/ 	.short	(.L_122 - .L_121)
.L_121:
        /*001c*/ 	.word	0x00000000
        /*0020*/ 	.short	0x0003
        /*0022*/ 	.short	0x0018
        /*0024*/ 	.byte	0x00, 0xf5, 0x21, 0x00


	//----- nvinfo : EIATTR_KPARAM_INFO
	.align		4
.L_122:
        /*0028*/ 	.byte	0x04, 0x17
        /*002a*/ 	.short	(.L_124 - .L_123)
.L_123:
        /*002c*/ 	.word	0x00000000
        /*0030*/ 	.short	0x0002
        /*0032*/ 	.short	0x0010
        /*0034*/ 	.byte	0x00, 0xf5, 0x21, 0x00


	//----- nvinfo : EIATTR_KPARAM_INFO
	.align		4
.L_124:
        /*0038*/ 	.byte	0x04, 0x17
        /*003a*/ 	.short	(.L_126 - .L_125)
.L_125:
        /*003c*/ 	.word	0x00000000
        /*0040*/ 	.short	0x0001
        /*0042*/ 	.short	0x0008
        /*0044*/ 	.byte	0x00, 0xf5, 0x21, 0x00


	//----- nvinfo : EIATTR_KPARAM_INFO
	.align		4
.L_126:
        /*0048*/ 	.byte	0x04, 0x17
        /*004a*/ 	.short	(.L_128 - .L_127)
.L_127:
        /*004c*/ 	.word	0x00000000
        /*0050*/ 	.short	0x0000
        /*0052*/ 	.short	0x0000
        /*0054*/ 	.byte	0x00, 0xf5, 0x21, 0x00


	//----- nvinfo : EIATTR_SPARSE_MMA_MASK
	.align		4
.L_128:
        /*0058*/ 	.byte	0x03, 0x50
        /*005a*/ 	.short	0x0000


	//----- nvinfo : EIATTR_MAXREG_COUNT
	.align		4
        /*005c*/ 	.byte	0x03, 0x1b
        /*005e*/ 	.short	0x00ff


	//----- nvinfo : EIATTR_MERCURY_ISA_VERSION
	.align		4
        /*0060*/ 	.byte	0x03, 0x5f
        /*0062*/ 	.short	0x0101


	//----- nvinfo : EIATTR_VRC_CTA_INIT_COUNT
	.align		4
        /*0064*/ 	.byte	0x02, 0x4a
	.zero		1
	.zero		1


	//----- nvinfo : EIATTR_EXIT_INSTR_OFFSETS
	.align		4
        /*0068*/ 	.byte	0x04, 0x1c
        /*006a*/ 	.short	(.L_130 - .L_129)


	//   ....[0]....
.L_129:
        /*006c*/ 	.word	0x000000e0


	//   ....[1]....
        /*0070*/ 	.word	0x00000150


	//   ....[2]....
        /*0074*/ 	.word	0x00000270


	//----- nvinfo : EIATTR_CBANK_PARAM_SIZE
	.align		4
.L_130:
        /*0078*/ 	.byte	0x03, 0x19
        /*007a*/ 	.short	0x0024


	//----- nvinfo : EIATTR_PARAM_CBANK
	.align		4
        /*007c*/ 	.byte	0x04, 0x0a
        /*007e*/ 	.short	(.L_132 - .L_131)
	.align		4
.L_131:
        /*0080*/ 	.word	index@(.nv.constant0._Z14add_Qwin_localPiPfS0_S0_i)
        /*0084*/ 	.short	0x0380
        /*0086*/ 	.short	0x0024


	//----- nvinfo : EIATTR_SW_WAR
	.align		4
.L_132:
        /*0088*/ 	.byte	0x04, 0x36
        /*008a*/ 	.short	(.L_134 - .L_133)
.L_133:
        /*008c*/ 	.word	0x00000008
.L_134:


//--------------------- .nv.callgraph             --------------------------
	.section	.nv.callgraph,"",@"SHT_CUDA_CALLGRAPH"
	.align	4
	.sectionentsize	8
	.align		4
        /*0000*/ 	.word	0x00000000
	.align		4
        /*0004*/ 	.word	0xffffffff
	.align		4
        /*0008*/ 	.word	0x00000000
	.align		4
        /*000c*/ 	.word	0xfffffffe
	.align		4
        /*0010*/ 	.word	0x00000000
	.align		4
        /*0014*/ 	.word	0xfffffffd
	.align		4
        /*0018*/ 	.word	0x00000000
	.align		4
        /*001c*/ 	.word	0xfffffffc


//--------------------- .nv.constant3             --------------------------
	.section	.nv.constant3,"a",@progbits
	.align	4
.nv.constant3:
	.type		dXs,@object
	.size		dXs,(dYs - dXs)
dXs:
	.zero		32
	.type		dYs,@object
	.size		dYs,(neighbourers - dYs)
dYs:
	.zero		32
	.type		neighbourers,@object
	.size		neighbourers,(dt - neighbourers)
neighbourers:
	.zero		288
	.type		dt,@object
	.size		dt,(cellarea - dt)
dt:
	.zero		4
	.type		cellarea,@object
	.size		cellarea,(manning - cellarea)
cellarea:
	.zero		4
	.type		manning,@object
	.size		manning,(nx - manning)
manning:
	.zero		4
	.type		nx,@object
	.size		nx,(ny - nx)
nx:
	.zero		4
	.type		ny,@object
	.size		ny,(nodata - ny)
ny:
	.zero		4
	.type		nodata,@object
	.size		nodata,(.L_8 - nodata)
nodata:
	.zero		4
.L_8:


//--------------------- .text._Z12increment_hwPfS_S_S_Ph --------------------------
	.section	.text._Z12increment_hwPfS_S_S_Ph,"ax",@progbits
	.align	128
        .global         _Z12increment_hwPfS_S_S_Ph
        .type           _Z12increment_hwPfS_S_S_Ph,@function
        .size           _Z12increment_hwPfS_S_S_Ph,(.L_x_144 - _Z12increment_hwPfS_S_S_Ph)
        .other          _Z12increment_hwPfS_S_S_Ph,@"STO_CUDA_ENTRY STV_DEFAULT"
_Z12increment_hwPfS_S_S_Ph:
.text._Z12increment_hwPfS_S_S_Ph:
[----:B------:R-:W-:Y:S01]  /*0000*/  LDC R1, c[0x0][0x37c] ;  /* 0x0000df00ff017b82 */ /* 0x000fe20000000800 */
[----:B------:R-:W0:Y:S07]  /*0010*/  S2R R2, SR_TID.X ;  /* 0x0000000000027919 */ /* 0x000e2e0000002100 */
[----:B------:R-:W0:Y:S01]  /*0020*/  S2UR UR5, SR_CTAID.X ;  /* 0x00000000000579c3 */ /* 0x000e220000002500 */
[----:B------:R-:W1:Y:S01]  /*0030*/  LDCU UR7, c[0x3][0x16c] ;  /* 0x00c02d80ff0777ac */ /* 0x000e620008000800 */
[----:B------:R-:W2:Y:S01]  /*0040*/  S2R R0, SR_TID.Y ;  /* 0x0000000000007919 */ /* 0x000ea20000002200 */
[----:B------:R-:W1:Y:S05]  /*0050*/  LDCU UR4, c[0x3][0x170] ;  /* 0x00c02e00ff0477ac */ /* 0x000e6a0008000800 */
[----:B------:R-:W0:Y:S08]  /*0060*/  LDC R3, c[0x0][0x360] ;  /* 0x0000d800ff037b82 */ /* 0x000e300000000800 */
[----:B------:R-:W2:Y:S01]  /*0070*/  S2UR UR6, SR_CTAID.Y ;  /* 0x00000000000679c3 */ /* 0x000ea20000002600 */
[----:B-1----:R-:W-:-:S07]  /*0080*/  UIMAD UR4, UR7, UR4, URZ ;  /* 0x00000004070472a4 */ /* 0x002fce000f8e02ff */
[----:B------:R-:W2:Y:S01]  /*0090*/  LDC R5, c[0x0][0x364] ;  /* 0x0000d900ff057b82 */ /* 0x000ea20000000800 */
[----:B0-----:R-:W-:Y:S02]  /*00a0*/  IMAD R2, R3, UR5, R2 ;  /* 0x0000000503027c24 */ /* 0x001fe4000f8e0202 */
[----:B--2---:R-:W-:-:S04]  /*00b0*/  IMAD R3, R5, UR6, R0 ;  /* 0x0000000605037c24 */ /* 0x004fc8000f8e0200 */
[----:B------:R-:W-:-:S05]  /*00c0*/  IMAD R2, R3, UR7, R2 ;  /* 0x0000000703027c24 */ /* 0x000fca000f8e0202 */
[----:B------:R-:W-:-:S13]  /*00d0*/  ISETP.GE.AND P0, PT, R2, UR4, PT ;  /* 0x0000000402007c0c */ /* 0x000fda000bf06270 */
[----:B------:R-:W-:Y:S05]  /*00e0*/  @P0 EXIT ;  /* 0x000000000000094d */ /* 0x000fea0003800000 */
[----:B------:R-:W0:Y:S01]  /*00f0*/  LDCU.64 UR6, c[0x0][0x3a0] ;  /* 0x00007400ff0677ac */ /* 0x000e220008000a00 */
[----:B------:R-:W1:Y:S01]  /*0100*/  LDCU.64 UR4, c[0x0][0x358] ;  /* 0x00006b00ff0477ac */ /* 0x000e620008000a00 */
[----:B0-----:R-:W-:-:S04]  /*0110*/  IADD3 R4, P0, PT, R2, UR6, RZ ;  /* 0x0000000602047c10 */ /* 0x001fc8000ff1e0ff */
[----:B------:R-:W-:-:S05]  /*0120*/  LEA.HI.X.SX32 R5, R2, UR7, 0x1, P0 ;  /* 0x0000000702057c11 */ /* 0x000fca00080f0eff */
[----:B-1----:R-:W2:Y:S02]  /*0130*/  LDG.E.U8 R4, desc[UR4][R4.64] ;  /* 0x0000000404047981 */ /* 0x002ea4000c1e1100 */
[----:B--2---:R-:W-:-:S13]  /*0140*/  ISETP.NE.AND P0, PT, R4, 0x1, PT ;  /* 0x000000010400780c */ /* 0x004fda0003f05270 */
[----:B------:R-:W-:Y:S05]  /*0150*/  @P0 EXIT ;  /* 0x000000000000094d */ /* 0x000fea0003800000 */
[----:B------:R-:W0:Y:S08]  /*0160*/  LDC.64 R6, c[0x0][0x398] ;  /* 0x0000e600ff067b82 */ /* 0x000e300000000a00 */
[----:B------:R-:W1:Y:S08]  /*0170*/  LDC.64 R4, c[0x0][0x390] ;  /* 0x0000e400ff047b82 */ /* 0x000e700000000a00 */
[----:B------:R-:W2:Y:S01]  /*0180*/  LDC R11, c[0x3][0x164] ;  /* 0x00c05900ff0b7b82 */ /* 0x000ea20000000800 */
[----:B0-----:R-:W-:-:S06]  /*0190*/  IMAD.WIDE R6, R2, 0x4, R6 ;  /* 0x0000000402067825 */ /* 0x001fcc00078e0206 */
[----:B------:R-:W3:Y:S01]  /*01a0*/  LDG.E R7, desc[UR4][R6.64] ;  /* 0x0000000406077981 */ /* 0x000ee2000c1e1900 */
[----:B-1----:R-:W-:-:S05]  /*01b0*/  IMAD.WIDE R4, R2, 0x4, R4 ;  /* 0x0000000402047825 */ /* 0x002fca00078e0204 */
[----:B------:R-:W3:Y:S01]  /*01c0*/  LDG.E R0, desc[UR4][R4.64] ;  /* 0x0000000404007981 */ /* 0x000ee2000c1e1900 */
[----:B--2---:R-:W0:Y:S01]  /*01d0*/  MUFU.RCP R3, R11 ;  /* 0x0000000b00037308 */ /* 0x004e220000001000 */
[----:B------:R-:W-:Y:S01]  /*01e0*/  BSSY.RECONVERGENT B0, `(.L_x_0) ;  /* 0x000000c000007945 */ /* 0x000fe20003800200 */
[----:B0-----:R-:W-:-:S04]  /*01f0*/  FFMA R8, R3, -R11, 1 ;  /* 0x3f80000003087423 */ /* 0x001fc8000000080b */
[----:B------:R-:W-:Y:S01]  /*0200*/  FFMA R3, R3, R8, R3 ;  /* 0x0000000803037223 */ /* 0x000fe20000000003 */
[----:B---3--:R-:W-:-:S04]  /*0210*/  FADD R0, R0, -R7 ;  /* 0x8000000700007221 */ /* 0x008fc80000000000 */
[----:B------:R-:W0:Y:S01]  /*0220*/  FCHK P0, R0, R11 ;  /* 0x0000000b00007302 */ /* 0x000e220000000000 */
[----:B------:R-:W-:-:S04]  /*0230*/  FFMA R8, R0, R3, RZ ;  /* 0x0000000300087223 */ /* 0x000fc800000000ff */
[----:B------:R-:W-:-:S04]  /*0240*/  FFMA R9, R8, -R11, R0 ;  /* 0x8000000b08097223 */ /* 0x000fc80000000000 */
[----:B------:R-:W-:Y:S01]  /*0250*/  FFMA R8, R3, R9, R8 ;  /* 0x0000000903087223 */ /* 0x000fe20000000008 */
[----:B0-----:R-:W-:Y:S06]  /*0260*/  @!P0 BRA `(.L_x_1) ;  /* 0x00000000000c8947 */ /* 0x001fec0003800000 */
[----:B------:R-:W-:-:S07]  /*0270*/  MOV R4, 0x290 ;  /* 0x0000029000047802 */ /* 0x000fce0000000f00 */
[----:B------:R-:W-:Y:S05]  /*0280*/  CALL.REL.NOINC `($__internal_0_$__cuda_sm3x_div_rn_noftz_f32_slowpath) ;  /* 0x0000000000487944 */ /* 0x000fea0003c00000 */
[----:B------:R-:W-:-:S07]  /*0290*/  IMAD.MOV.U32 R8, RZ, RZ, R0 ;  /* 0x000000ffff087224 */ /* 0x000fce00078e0000 */
.L_x_1:
[----:B------:R-:W-:Y:S05]  /*02a0*/  BSYNC.RECONVERGENT B0 ;  /* 0x0000000000007941 */ /* 0x000fea0003800200 */
.L_x_0:
[----:B------:R-:W0:Y:S01]  /*02b0*/  LDC.64 R4, c[0x0][0x380] ;  /* 0x0000e000ff047b82 */ /* 0x000e220000000a00 */
[----:B------:R-:W1:Y:S01]  /*02c0*/  LDCU UR6, c[0x3][0x160] ;  /* 0x00c02c00ff0677ac */ /* 0x000e620008000800 */
[----:B0-----:R-:W-:-:S05]  /*02d0*/  IMAD.WIDE R2, R2, 0x4, R4 ;  /* 0x0000000402027825 */ /* 0x001fca00078e0204 */
[----:B------:R-:W1:Y:S01]  /*02e0*/  LDG.E R5, desc[UR4][R2.64] ;  /* 0x0000000402057981 */ /* 0x000e62000c1e1900 */
[----:B------:R-:W-:Y:S02]  /*02f0*/  IMAD.MOV.U32 R0, RZ, RZ, RZ ;  /* 0x000000ffff007224 */ /* 0x000fe400078e00ff */
[----:B-1----:R-:W-:-:S04]  /*0300*/  FFMA R8, R8, UR6, R5 ;  /* 0x0000000608087c23 */ /* 0x002fc80008000005 */
[----:B------:R-:W0:Y:S02]  /*0310*/  F2F.F64.F32 R4, R8 ;  /* 0x0000000800047310 */ /* 0x000e240000201800 */
[----:B0-----:R-:W-:Y:S01]  /*0320*/  DSETP.MAX.AND P0, P1, RZ, R4, PT ;  /* 0x00000004ff00722a */ /* 0x001fe2000390f000 */
[----:B------:R-:W-:-:S05]  /*0330*/  IMAD.MOV.U32 R7, RZ, RZ, R5 ;  /* 0x000000ffff077224 */ /* 0x000fca00078e0005 */
[C---:B------:R-:W-:Y:S02]  /*0340*/  FSEL R9, R0.reuse, R7, P0 ;  /* 0x0000000700097208 */ /* 0x040fe40000000000 */
[----:B------:R-:W-:-:S06]  /*0350*/  SEL R4, R0, R4, P0 ;  /* 0x0000000400047207 */ /* 0x000fcc0000000000 */
[----:B------:R-:W-:-:S05]  /*0360*/  @P1 LOP3.LUT R9, R7, 0x80000, RZ, 0xfc, !PT ;  /* 0x0008000007091812 */ /* 0x000fca00078efcff */
[----:B------:R-:W-:-:S06]  /*0370*/  IMAD.MOV.U32 R5, RZ, RZ, R9 ;  /* 0x000000ffff057224 */ /* 0x000fcc00078e0009 */
[----:B------:R-:W0:Y:S02]  /*0380*/  F2F.F32.F64 R5, R4 ;  /* 0x0000000400057310 */ /* 0x000e240000301000 */
[----:B0-----:R-:W-:Y:S01]  /*0390*/  STG.E desc[UR4][R2.64], R5 ;  /* 0x0000000502007986 */ /* 0x001fe2000c101904 */
[----:B------:R-:W-:Y:S05]  /*03a0*/  EXIT ;  /* 0x000000000000794d */ /* 0x000fea0003800000 */
        .weak           $__internal_0_$__cuda_sm3x_div_rn_noftz_f32_slowpath
        .type           $__internal_0_$__cuda_sm3x_div_rn_noftz_f32_slowpath,@function
        .size           $__internal_0_$__cuda_sm3x_div_rn_noftz_f32_slowpath,(.L_x_144 - $__internal_0_$__cuda_sm3x_div_rn_noftz_f32_slowpath)
$__internal_0_$__cuda_sm3x_div_rn_noftz_f32_slowpath:
[----:B------:R-:W0:Y:S01]  /*03b0*/  LDC R3, c[0x3][0x164] ;  /* 0x00c05900ff037b82 */ /* 0x000e220000000800 */
[--C-:B------:R-:W-:Y:S01]  /*03c0*/  SHF.R.U32.HI R5, RZ, 0x17, R0.reuse ;  /* 0x00000017ff057819 */ /* 0x100fe20000011600 */
[----:B------:R-:W1:Y:S01]  /*03d0*/  LDCU UR6, c[0x3][0x164] ;  /* 0x00c02c80ff0677ac */ /* 0x000e620008000800 */
[----:B------:R-:W-:Y:S01]  /*03e0*/  BSSY.RECONVERGENT B1, `(.L_x_2) ;  /* 0x0000064000017945 */ /* 0x000fe20003800200 */
[----:B------:R-:W-:Y:S01]  /*03f0*/  IMAD.MOV.U32 R7, RZ, RZ, R0 ;  /* 0x000000ffff077224 */ /* 0x000fe200078e0000 */
[----:B------:R-:W-:-:S05]  /*0400*/  LOP3.LUT R5, R5, 0xff, RZ, 0xc0, !PT ;  /* 0x000000ff05057812 */ /* 0x000fca00078ec0ff */
[----:B------:R-:W-:Y:S02]  /*0410*/  VIADD R10, R5, 0xffffffff ;  /* 0xffffffff050a7836 */ /* 0x000fe40000000000 */
[----:B-1----:R-:W-:Y:S01]  /*0420*/  IMAD.U32 R8, RZ, RZ, UR6 ;  /* 0x00000006ff087e24 */ /* 0x002fe2000f8e00ff */
[----:B0-----:R-:W-:-:S04]  /*0430*/  SHF.R.U32.HI R6, RZ, 0x17, R3 ;  /* 0x00000017ff067819 */ /* 0x001fc80000011603 */
[----:B------:R-:W-:-:S05]  /*0440*/  LOP3.LUT R6, R6, 0xff, RZ, 0xc0, !PT ;  /* 0x000000ff06067812 */ /* 0x000fca00078ec0ff */
[----:B------:R-:W-:-:S05]  /*0450*/  VIADD R11, R6, 0xffffffff ;  /* 0xffffffff060b7836 */ /* 0x000fca0000000000 */
[----:B------:R-:W-:-:S04]  /*0460*/  ISETP.GT.U32.AND P0, PT, R11, 0xfd, PT ;  /* 0x000000fd0b00780c */ /* 0x000fc80003f04070 */
[----:B------:R-:W-:-:S13]  /*0470*/  ISETP.GT.U32.OR P0, PT, R10, 0xfd, P0 ;  /* 0x000000fd0a00780c */ /* 0x000fda0000704470 */
[----:B------:R-:W-:Y:S01]  /*0480*/  @!P0 IMAD.MOV.U32 R9, RZ, RZ, RZ ;  /* 0x000000ffff098224 */ /* 0x000fe200078e00ff */
[----:B------:R-:W-:Y:S06]  /*0490*/  @!P0 BRA `(.L_x_3) ;  /* 0x00000000005c8947 */ /* 0x000fec0003800000 */
[----:B------:R-:W-:Y:S02]  /*04a0*/  FSETP.GTU.FTZ.AND P1, PT, |R3|, +INF , PT ;  /* 0x7f8000000300780b */ /* 0x000fe40003f3c200 */
[----:B------:R-:W-:-:S04]  /*04b0*/  FSETP.GTU.FTZ.AND P0, PT, |R0|, +INF , PT ;  /* 0x7f8000000000780b */ /* 0x000fc80003f1c200 */
[----:B------:R-:W-:-:S13]  /*04c0*/  PLOP3.LUT P0, PT, P0, P1, PT, 0xf8, 0x8f ;  /* 0x00000000008f781c */ /* 0x000fda0000703f70 */
[----:B------:R-:W-:Y:S05]  /*04d0*/  @P0 BRA `(.L_x_4) ;  /* 0x00000004004c0947 */ /* 0x000fea0003800000 */
[----:B------:R-:W-:-:S13]  /*04e0*/  LOP3.LUT P0, RZ, R8, 0x7fffffff, R7, 0xc8, !PT ;  /* 0x7fffffff08ff7812 */ /* 0x000fda000780c807 */
[----:B------:R-:W-:Y:S05]  /*04f0*/  @!P0 BRA `(.L_x_5) ;  /* 0x00000004003c8947 */ /* 0x000fea0003800000 */
[C---:B------:R-:W-:Y:S02]  /*0500*/  FSETP.NEU.FTZ.AND P2, PT, |R0|.reuse, +INF , PT ;  /* 0x7f8000000000780b */ /* 0x040fe40003f5d200 */
[----:B------:R-:W-:Y:S02]  /*0510*/  FSETP.NEU.FTZ.AND P1, PT, |R3|, +INF , PT ;  /* 0x7f8000000300780b */ /* 0x000fe40003f3d200 */
[----:B------:R-:W-:-:S11]  /*0520*/  FSETP.NEU.FTZ.AND P0, PT, |R0|, +INF , PT ;  /* 0x7f8000000000780b */ /* 0x000fd60003f1d200 */
[----:B------:R-:W-:Y:S05]  /*0530*/  @!P1 BRA !P2, `(.L_x_5) ;  /* 0x00000004002c9947 */ /* 0x000fea0005000000 */
[----:B------:R-:W-:-:S04]  /*0540*/  LOP3.LUT P2, RZ, R7, 0x7fffffff, RZ, 0xc0, !PT ;  /* 0x7fffffff07ff7812 */ /* 0x000fc8000784c0ff */
[----:B------:R-:W-:-:S13]  /*0550*/  PLOP3.LUT P1, PT, P1, P2, PT, 0x2f, 0xf2 ;  /* 0x0000000000f2781c */ /* 0x000fda0000f24577 */
[----:B------:R-:W-:Y:S05]  /*0560*/  @P1 BRA `(.L_x_6) ;  /* 0x0000000400181947 */ /* 0x000fea0003800000 */
[----:B------:R-:W-:-:S04]  /*0570*/  LOP3.LUT P1, RZ, R8, 0x7fffffff, RZ, 0xc0, !PT ;  /* 0x7fffffff08ff7812 */ /* 0x000fc8000782c0ff */
[----:B------:R-:W-:-:S13]  /*0580*/  PLOP3.LUT P0, PT, P0, P1, PT, 0x2f, 0xf2 ;  /* 0x0000000000f2781c */ /* 0x000fda0000702577 */
[----:B------:R-:W-:Y:S05]  /*0590*/  @P0 BRA `(.L_x_7) ;  /* 0x0000000400000947 */ /* 0x000fea0003800000 */
[----:B------:R-:W-:Y:S02]  /*05a0*/  ISETP.GE.AND P0, PT, R10, RZ, PT ;  /* 0x000000ff0a00720c */ /* 0x000fe40003f06270 */
[----:B------:R-:W-:-:S11]  /*05b0*/  ISETP.GE.AND P1, PT, R11, RZ, PT ;  /* 0x000000ff0b00720c */ /* 0x000fd60003f26270 */
[----:B------:R-:W-:Y:S02]  /*05c0*/  @P0 IMAD.MOV.U32 R9, RZ, RZ, RZ ;  /* 0x000000ffff090224 */ /* 0x000fe400078e00ff */
[----:B------:R-:W-:Y:S01]  /*05d0*/  @!P0 FFMA R7, R0, 1.84467440737095516160e+19, RZ ;  /* 0x5f80000000078823 */ /* 0x000fe200000000ff */
[----:B------:R-:W-:Y:S02]  /*05e0*/  @!P0 IMAD.MOV.U32 R9, RZ, RZ, -0x40 ;  /* 0xffffffc0ff098424 */ /* 0x000fe400078e00ff */
[----:B------:R-:W-:Y:S02]  /*05f0*/  @!P1 FFMA R8, R3, 1.84467440737095516160e+19, RZ ;  /* 0x5f80000003089823 */ /* 0x000fe400000000ff */
[----:B------:R-:W-:-:S07]  /*0600*/  @!P1 VIADD R9, R9, 0x40 ;  /* 0x0000004009099836 */ /* 0x000fce0000000000 */
.L_x_3:
[----:B------:R-:W-:Y:S01]  /*0610*/  LEA R3, R6, 0xc0800000, 0x17 ;  /* 0xc080000006037811 */ /* 0x000fe200078eb8ff */
[----:B------:R-:W-:Y:S01]  /*0620*/  VIADD R5, R5, 0xffffff81 ;  /* 0xffffff8105057836 */ /* 0x000fe20000000000 */
[----:B------:R-:W-:Y:S03]  /*0630*/  BSSY.RECONVERGENT B2, `(.L_x_8) ;  /* 0x0000035000027945 */ /* 0x000fe60003800200 */
[----:B------:R-:W-:Y:S01]  /*0640*/  IMAD.IADD R3, R8, 0x1, -R3 ;  /* 0x0000000108037824 */ /* 0x000fe200078e0a03 */
[C---:B------:R-:W-:Y:S01]  /*0650*/  IADD3 R6, PT, PT, R5.reuse, 0x7f, -R6 ;  /* 0x0000007f05067810 */ /* 0x040fe20007ffe806 */
[----:B------:R-:W-:Y:S02]  /*0660*/  IMAD R0, R5, -0x800000, R7 ;  /* 0xff80000005007824 */ /* 0x000fe400078e0207 */
[----:B------:R-:W0:Y:S01]  /*0670*/  MUFU.RCP R8, R3 ;  /* 0x0000000300087308 */ /* 0x000e220000001000 */
[----:B------:R-:W-:Y:S01]  /*0680*/  FADD.FTZ R11, -R3, -RZ ;  /* 0x800000ff030b7221 */ /* 0x000fe20000010100 */
[----:B------:R-:W-:-:S03]  /*0690*/  IMAD.IADD R6, R6, 0x1, R9 ;  /* 0x0000000106067824 */ /* 0x000fc600078e0209 */
[----:B0-----:R-:W-:-:S04]  /*06a0*/  FFMA R13, R8, R11, 1 ;  /* 0x3f800000080d7423 */ /* 0x001fc8000000000b */
[----:B------:R-:W-:-:S04]  /*06b0*/  FFMA R10, R8, R13, R8 ;  /* 0x0000000d080a7223 */ /* 0x000fc80000000008 */
[----:B------:R-:W-:-:S04]  /*06c0*/  FFMA R7, R0, R10, RZ ;  /* 0x0000000a00077223 */ /* 0x000fc800000000ff */
[----:B------:R-:W-:-:S04]  /*06d0*/  FFMA R8, R11, R7, R0 ;  /* 0x000000070b087223 */ /* 0x000fc80000000000 */
[----:B------:R-:W-:-:S04]  /*06e0*/  FFMA R7, R10, R8, R7 ;  /* 0x000000080a077223 */ /* 0x000fc80000000007 */
[----:B------:R-:W-:-:S04]  /*06f0*/  FFMA R8, R11, R7, R0 ;  /* 0x000000070b087223 */ /* 0x000fc80000000000 */
[----:B------:R-:W-:-:S05]  /*0700*/  FFMA R0, R10, R8, R7 ;  /* 0x000000080a007223 */ /* 0x000fca0000000007 */
[----:B------:R-:W-:-:S04]  /*0710*/  SHF.R.U32.HI R3, RZ, 0x17, R0 ;  /* 0x00000017ff037819 */ /* 0x000fc80000011600 */
[----:B------:R-:W-:-:S05]  /*0720*/  LOP3.LUT R3, R3, 0xff, RZ, 0xc0, !PT ;  /* 0x000000ff03037812 */ /* 0x000fca00078ec0ff */
[----:B------:R-:W-:-:S04]  /*0730*/  IMAD.IADD R9, R3, 0x1, R6 ;  /* 0x0000000103097824 */ /* 0x000fc800078e0206 */
[----:B------:R-:W-:-:S05]  /*0740*/  VIADD R3, R9, 0xffffffff ;  /* 0xffffffff09037836 */ /* 0x000fca0000000000 */
[----:B------:R-:W-:-:S13]  /*0750*/  ISETP.GE.U32.AND P0, PT, R3, 0xfe, PT ;  /* 0x000000fe0300780c */ /* 0x000fda0003f06070 */
[----:B------:R-:W-:Y:S05]  /*0760*/  @!P0 BRA `(.L_x_9) ;  /* 0x0000000000808947 */ /* 0x000fea0003800000 */
[----:B------:R-:W-:-:S13]  /*0770*/  ISETP.GT.AND P0, PT, R9, 0xfe, PT ;  /* 0x000000fe0900780c */ /* 0x000fda0003f04270 */
[----:B------:R-:W-:Y:S05]  /*0780*/  @P0 BRA `(.L_x_10) ;  /* 0x00000000006c0947 */ /* 0x000fea0003800000 */
[----:B------:R-:W-:-:S13]  /*0790*/  ISETP.GE.AND P0, PT, R9, 0x1, PT ;  /* 0x000000010900780c */ /* 0x000fda0003f06270 */
[----:B------:R-:W-:Y:S05]  /*07a0*/  @P0 BRA `(.L_x_11) ;  /* 0x0000000000740947 */ /* 0x000fea0003800000 */
[----:B------:R-:W-:Y:S02]  /*07b0*/  ISETP.GE.AND P0, PT, R9, -0x18, PT ;  /* 0xffffffe80900780c */ /* 0x000fe40003f06270 */
[----:B------:R-:W-:-:S11]  /*07c0*/  LOP3.LUT R0, R0, 0x80000000, RZ, 0xc0, !PT ;  /* 0x8000000000007812 */ /* 0x000fd600078ec0ff */
[----:B------:R-:W-:Y:S05]  /*07d0*/  @!P0 BRA `(.L_x_11) ;  /* 0x0000000000688947 */ /* 0x000fea0003800000 */
[CCC-:B------:R-:W-:Y:S01]  /*07e0*/  FFMA.RZ R3, R10.reuse, R8.reuse, R7.reuse ;  /* 0x000000080a037223 */ /* 0x1c0fe2000000c007 */
[CCC-:B------:R-:W-:Y:S01]  /*07f0*/  FFMA.RM R6, R10.reuse, R8.reuse, R7.reuse ;  /* 0x000000080a067223 */ /* 0x1c0fe20000004007 */
[C---:B------:R-:W-:Y:S02]  /*0800*/  ISETP.NE.AND P2, PT, R9.reuse, RZ, PT ;  /* 0x000000ff0900720c */ /* 0x040fe40003f45270 */
[----:B------:R-:W-:Y:S02]  /*0810*/  ISETP.NE.AND P1, PT, R9, RZ, PT ;  /* 0x000000ff0900720c */ /* 0x000fe40003f25270 */
[----:B------:R-:W-:Y:S01]  /*0820*/  LOP3.LUT R5, R3, 0x7fffff, RZ, 0xc0, !PT ;  /* 0x007fffff03057812 */ /* 0x000fe200078ec0ff */
[----:B------:R-:W-:Y:S01]  /*0830*/  FFMA.RP R3, R10, R8, R7 ;  /* 0x000000080a037223 */ /* 0x000fe20000008007 */
[----:B------:R-:W-:Y:S02]  /*0840*/  VIADD R8, R9, 0x20 ;  /* 0x0000002009087836 */ /* 0x000fe40000000000 */
[----:B------:R-:W-:Y:S01]  /*0850*/  LOP3.LUT R5, R5, 0x800000, RZ, 0xfc, !PT ;  /* 0x0080000005057812 */ /* 0x000fe200078efcff */
[----:B------:R-:W-:Y:S01]  /*0860*/  IMAD.MOV R7, RZ, RZ, -R9 ;  /* 0x000000ffff077224 */ /* 0x000fe200078e0a09 */
[----:B------:R-:W-:-:S02]  /*0870*/  FSETP.NEU.FTZ.AND P0, PT, R3, R6, PT ;  /* 0x000000060300720b */ /* 0x000fc40003f1d000 */
[----:B------:R-:W-:Y:S02]  /*0880*/  SHF.L.U32 R8, R5, R8, RZ ;  /* 0x0000000805087219 */ /* 0x000fe400000006ff */
[----:B------:R-:W-:Y:S02]  /*0890*/  SEL R6, R7, RZ, P2 ;  /* 0x000000ff07067207 */ /* 0x000fe40001000000 */
[----:B------:R-:W-:Y:S02]  /*08a0*/  ISETP.NE.AND P1, PT, R8, RZ, P1 ;  /* 0x000000ff0800720c */ /* 0x000fe40000f25270 */
[----:B------:R-:W-:Y:S02]  /*08b0*/  SHF.R.U32.HI R6, RZ, R6, R5 ;  /* 0x00000006ff067219 */ /* 0x000fe40000011605 */
[----:B------:R-:W-:Y:S02]  /*08c0*/  PLOP3.LUT P0, PT, P0, P1, PT, 0xf8, 0x8f ;  /* 0x00000000008f781c */ /* 0x000fe40000703f70 */
[----:B------:R-:W-:-:S02]  /*08d0*/  SHF.R.U32.HI R8, RZ, 0x1, R6 ;  /* 0x00000001ff087819 */ /* 0x000fc40000011606 */
[----:B------:R-:W-:-:S04]  /*08e0*/  SEL R3, RZ, 0x1, !P0 ;  /* 0x00000001ff037807 */ /* 0x000fc80004000000 */
[----:B------:R-:W-:-:S04]  /*08f0*/  LOP3.LUT R3, R3, 0x1, R8, 0xf8, !PT ;  /* 0x0000000103037812 */ /* 0x000fc800078ef808 */
[----:B------:R-:W-:-:S05]  /*0900*/  LOP3.LUT R3, R3, R6, RZ, 0xc0, !PT ;  /* 0x0000000603037212 */ /* 0x000fca00078ec0ff */
[----:B------:R-:W-:-:S05]  /*0910*/  IMAD.IADD R3, R8, 0x1, R3 ;  /* 0x0000000108037824 */ /* 0x000fca00078e0203 */
[----:B------:R-:W-:Y:S01]  /*0920*/  LOP3.LUT R0, R3, R0, RZ, 0xfc, !PT ;  /* 0x0000000003007212 */ /* 0x000fe200078efcff */
[----:B------:R-:W-:Y:S06]  /*0930*/  BRA `(.L_x_11) ;  /* 0x0000000000107947 */ /* 0x000fec0003800000 */
.L_x_10:
[----:B------:R-:W-:-:S04]  /*0940*/  LOP3.LUT R0, R0, 0x80000000, RZ, 0xc0, !PT ;  /* 0x8000000000007812 */ /* 0x000fc800078ec0ff */
[----:B------:R-:W-:Y:S01]  /*0950*/  LOP3.LUT R0, R0, 0x7f800000, RZ, 0xfc, !PT ;  /* 0x7f80000000007812 */ /* 0x000fe200078efcff */
[----:B------:R-:W-:Y:S06]  /*0960*/  BRA `(.L_x_11) ;  /* 0x0000000000047947 */ /* 0x000fec0003800000 */
.L_x_9:
[----:B------:R-:W-:-:S07]  /*0970*/  IMAD R0, R6, 0x800000, R0 ;  /* 0x0080000006007824 */ /* 0x000fce00078e0200 */
.L_x_11:
[----:B------:R-:W-:Y:S05]  /*0980*/  BSYNC.RECONVERGENT B2 ;  /* 0x0000000000027941 */ /* 0x000fea0003800200 */
.L_x_8:
[----:B------:R-:W-:Y:S05]  /*0990*/  BRA `(.L_x_12) ;  /* 0x0000000000207947 */ /* 0x000fea0003800000 */
.L_x_7:
[----:B------:R-:W-:-:S04]  /*09a0*/  LOP3.LUT R0, R8, 0x80000000, R7, 0x48, !PT ;  /* 0x8000000008007812 */ /* 0x000fc800078e4807 */
[----:B------:R-:W-:Y:S01]  /*09b0*/  LOP3.LUT R0, R0, 0x7f800000, RZ, 0xfc, !PT ;  /* 0x7f80000000007812 */ /* 0x000fe200078efcff */
[----:B------:R-:W-:Y:S06]  /*09c0*/  BRA `(.L_x_12) ;  /* 0x0000000000147947 */ /* 0x000fec0003800000 */
.L_x_6:
[----:B------:R-:W-:Y:S01]  /*09d0*/  LOP3.LUT R0, R8, 0x80000000, R7, 0x48, !PT ;  /* 0x8000000008007812 */ /* 0x000fe200078e4807 */
[----:B------:R-:W-:Y:S06]  /*09e0*/  BRA `(.L_x_12) ;  /* 0x00000000000c7947 */ /* 0x000fec0003800000 */
.L_x_5:
[----:B------:R-:W0:Y:S01]  /*09f0*/  MUFU.RSQ R0, -QNAN ;  /* 0xffc0000000007908 */ /* 0x000e220000001400 */
[----:B------:R-:W-:Y:S05]  /*0a00*/  BRA `(.L_x_12) ;  /* 0x0000000000047947 */ /* 0x000fea0003800000 */
.L_x_4:
[----:B------:R-:W-:-:S07]  /*0a10*/  FADD.FTZ R0, R0, R3 ;  /* 0x0000000300007221 */ /* 0x000fce0000010000 */
.L_x_12:
[----:B------:R-:W-:Y:S05]  /*0a20*/  BSYNC.RECONVERGENT B1 ;  /* 0x0000000000017941 */ /* 0x000fea0003800200 */
.L_x_2:
[----:B------:R-:W-:-:S04]  /*0a30*/  IMAD.MOV.U32 R5, RZ, RZ, 0x0 ;  /* 0x00000000ff057424 */ /* 0x000fc800078e00ff */
[----:B0-----:R-:W-:Y:S05]  /*0a40*/  RET.REL.NODEC R4 `(_Z12increment_hwPfS_S_S_Ph) ;  /* 0xfffffff4046c7950 */ /* 0x001fea0003c3ffff */
.L_x_13:
[----:B------:R-:W-:-:S00]  /*0a50*/  BRA `(.L_x_13) ;  /* 0xfffffffc00fc7947 */ /* 0x000fc0000383ffff */
[----:B------:R-:W-:-:S00]  /*0a60*/  NOP ;  /* 0x0000000000007918 */ /* 0x000fc00000000000 */
        /* <DEDUP_REMOVED lines=9> */
.L_x_144:


//--------------------- .text._Z13compute_QwoutPfS_S_Ph --------------------------
	.section	.text._Z13compute_QwoutPfS_S_Ph,"ax",@progbits
	.align	128
        .global         _Z13compute_QwoutPfS_S_Ph
        .type           _Z13compute_QwoutPfS_S_Ph,@function
        .size           _Z13compute_QwoutPfS_S_Ph,(.L_x_146 - _Z13compute_QwoutPfS_S_Ph)
        .other          _Z13compute_QwoutPfS_S_Ph,@"STO_CUDA_ENTRY STV_DEFAULT"
_Z13compute_QwoutPfS_S_Ph:
.text._Z13compute_QwoutPfS_S_Ph:
[----:B------:R-:W-:Y:S01]  /*0000*/  LDC R1, c[0x0][0x37c] ;  /* 0x0000df00ff017b82 */ /* 0x000fe20000000800 */
[----:B------:R-:W0:Y:S07]  /*0010*/  S2R R0, SR_TID.X ;  /* 0x0000000000007919 */ /* 0x000e2e0000002100 */
[----:B------:R-:W0:Y:S01]  /*0020*/  S2UR UR4, SR_CTAID.X ;  /* 0x00000000000479c3 */ /* 0x000e220000002500 */
[----:B------:R-:W1:Y:S07]  /*0030*/  S2R R2, SR_TID.Y ;  /* 0x0000000000027919 */ /* 0x000e6e0000002200 */
[----:B------:R-:W0:Y:S08]  /*0040*/  LDC R3, c[0x0][0x360] ;  /* 0x0000d800ff037b82 */ /* 0x000e300000000800 */
[----:B------:R-:W1:Y:S08]  /*0050*/  S2UR UR5, SR_CTAID.Y ;  /* 0x00000000000579c3 */ /* 0x000e700000002600 */
[----:B------:R-:W1:Y:S08]  /*0060*/  LDC R5, c[0x0][0x364] ;  /* 0x0000d900ff057b82 */ /* 0x000e700000000800 */
[----:B------:R-:W2:Y:S01]  /*0070*/  LDC R6, c[0x3][0x16c] ;  /* 0x00c05b00ff067b82 */ /* 0x000ea20000000800 */
[----:B0-----:R-:W-:-:S07]  /*0080*/  IMAD R0, R3, UR4, R0 ;  /* 0x0000000403007c24 */ /* 0x001fce000f8e0200 */
[----:B------:R-:W0:Y:S01]  /*0090*/  LDC R7, c[0x3][0x170] ;  /* 0x00c05c00ff077b82 */ /* 0x000e220000000800 */
[----:B-1----:R-:W-:-:S04]  /*00a0*/  IMAD R3, R5, UR5, R2 ;  /* 0x0000000505037c24 */ /* 0x002fc8000f8e0202 */
[----:B--2---:R-:W-:Y:S02]  /*00b0*/  IMAD R2, R3, R6, R0 ;  /* 0x0000000603027224 */ /* 0x004fe400078e0200 */
[----:B0-----:R-:W-:-:S05]  /*00c0*/  IMAD R5, R6, R7, RZ ;  /* 0x0000000706057224 */ /* 0x001fca00078e02ff */
[----:B------:R-:W-:-:S13]  /*00d0*/  ISETP.GE.AND P0, PT, R2, R5, PT ;  /* 0x000000050200720c */ /* 0x000fda0003f06270 */
[----:B------:R-:W-:Y:S05]  /*00e0*/  @P0 EXIT ;  /* 0x000000000000094d */ /* 0x000fea0003800000 */
[----:B------:R-:W0:Y:S01]  /*00f0*/  LDCU.64 UR6, c[0x0][0x398] ;  /* 0x00007300ff0677ac */ /* 0x000e220008000a00 */
[----:B------:R-:W1:Y:S01]  /*0100*/  LDCU.64 UR4, c[0x0][0x358] ;  /* 0x00006b00ff0477ac */ /* 0x000e620008000a00 */
[----:B0-----:R-:W-:-:S04]  /*0110*/  IADD3 R4, P0, PT, R2, UR6, RZ ;  /* 0x0000000602047c10 */ /* 0x001fc8000ff1e0ff */
[----:B------:R-:W-:-:S05]  /*0120*/  LEA.HI.X.SX32 R5, R2, UR7, 0x1, P0 ;  /* 0x0000000702057c11 */ /* 0x000fca00080f0eff */
[----:B-1----:R-:W2:Y:S02]  /*0130*/  LDG.E.U8 R4, desc[UR4][R4.64] ;  /* 0x0000000404047981 */ /* 0x002ea4000c1e1100 */
[----:B--2---:R-:W-:-:S13]  /*0140*/  ISETP.NE.AND P0, PT, R4, RZ, PT ;  /* 0x000000ff0400720c */ /* 0x004fda0003f05270 */
[----:B------:R-:W-:Y:S05]  /*0150*/  @!P0 EXIT ;  /* 0x000000000000894d */ /* 0x000fea0003800000 */
[----:B------:R-:W-:Y:S01]  /*0160*/  ISETP.NE.AND P0, PT, R4, 0x1, PT ;  /* 0x000000010400780c */ /* 0x000fe20003f05270 */
[----:B------:R-:W-:Y:S01]  /*0170*/  BSSY.RECONVERGENT B0, `(.L_x_14) ;  /* 0x000001e000007945 */ /* 0x000fe20003800200 */
[----:B------:R-:W-:-:S11]  /*0180*/  HFMA2 R10, -RZ, RZ, 0, 0 ;  /* 0x00000000ff0a7431 */ /* 0x000fd600000001ff */
[----:B------:R-:W-:Y:S05]  /*0190*/  @!P0 BRA `(.L_x_15) ;  /* 0x00000000006c8947 */ /* 0x000fea0003800000 */
[----:B------:R-:W-:Y:S01]  /*01a0*/  LOP3.LUT P0, RZ, R0, R3, RZ, 0xfc, !PT ;  /* 0x0000000300ff7212 */ /* 0x000fe2000780fcff */
[----:B------:R-:W-:-:S12]  /*01b0*/  IMAD.MOV.U32 R10, RZ, RZ, 0x1 ;  /* 0x00000001ff0a7424 */ /* 0x000fd800078e00ff */
[----:B------:R-:W-:Y:S05]  /*01c0*/  @!P0 BRA `(.L_x_15) ;  /* 0x0000000000608947 */ /* 0x000fea0003800000 */
[----:B------:R-:W-:Y:S01]  /*01d0*/  ISETP.NE.AND P1, PT, R3, RZ, PT ;  /* 0x000000ff0300720c */ /* 0x000fe20003f25270 */
[----:B------:R-:W-:Y:S01]  /*01e0*/  IMAD.MOV.U32 R4, RZ, RZ, 0x3 ;  /* 0x00000003ff047424 */ /* 0x000fe200078e00ff */
[----:B------:R-:W-:-:S04]  /*01f0*/  IADD3 R5, PT, PT, R6, -0x1, RZ ;  /* 0xffffffff06057810 */ /* 0x000fc80007ffe0ff */
[----:B------:R-:W-:-:S04]  /*0200*/  ISETP.GE.AND P0, PT, R2, R5, PT ;  /* 0x000000050200720c */ /* 0x000fc80003f06270 */
[----:B------:R-:W-:-:S04]  /*0210*/  SEL R4, R4, 0x2, P0 ;  /* 0x0000000204047807 */ /* 0x000fc80000000000 */
[----:B------:R-:W-:Y:S01]  /*0220*/  SEL R10, R4, 0x3, !P1 ;  /* 0x00000003040a7807 */ /* 0x000fe20004800000 */
[----:B------:R-:W-:Y:S06]  /*0230*/  @!P1 BRA `(.L_x_15) ;  /* 0x0000000000449947 */ /* 0x000fec0003800000 */
[----:B------:R-:W-:Y:S01]  /*0240*/  IADD3 R4, PT, PT, R7, -0x1, RZ ;  /* 0xffffffff07047810 */ /* 0x000fe20007ffe0ff */
[----:B------:R-:W-:Y:S01]  /*0250*/  IMAD.MOV.U32 R10, RZ, RZ, 0x4 ;  /* 0x00000004ff0a7424 */ /* 0x000fe200078e00ff */
[----:B------:R-:W-:Y:S02]  /*0260*/  ISETP.EQ.AND P1, PT, R0, RZ, PT ;  /* 0x000000ff0000720c */ /* 0x000fe40003f22270 */
[----:B------:R-:W-:-:S13]  /*0270*/  ISETP.NE.AND P0, PT, R3, R4, PT ;  /* 0x000000040300720c */ /* 0x000fda0003f05270 */
[----:B------:R-:W-:Y:S05]  /*0280*/  @P0 BRA P1, `(.L_x_15) ;  /* 0x0000000000300947 */ /* 0x000fea0000800000 */
[----:B------:R-:W-:Y:S02]  /*0290*/  ISETP.EQ.AND P1, PT, R0, R4, PT ;  /* 0x000000040000720c */ /* 0x000fe40003f22270 */
[----:B------:R-:W-:-:S11]  /*02a0*/  MOV R10, 0x5 ;  /* 0x00000005000a7802 */ /* 0x000fd60000000f00 */
[----:B------:R-:W-:Y:S05]  /*02b0*/  @P0 BRA P1, `(.L_x_15) ;  /* 0x0000000000240947 */ /* 0x000fea0000800000 */
[----:B------:R-:W-:Y:S01]  /*02c0*/  ISETP.NE.AND P0, PT, R3, R4, PT ;  /* 0x000000040300720c */ /* 0x000fe20003f05270 */
[----:B------:R-:W-:Y:S01]  /*02d0*/  IMAD.MOV.U32 R10, RZ, RZ, 0x6 ;  /* 0x00000006ff0a7424 */ /* 0x000fe200078e00ff */
[----:B------:R-:W-:-:S13]  /*02e0*/  ISETP.EQ.AND P1, PT, R0, RZ, PT ;  /* 0x000000ff0000720c */ /* 0x000fda0003f22270 */
[----:B------:R-:W-:Y:S05]  /*02f0*/  @!P0 BRA P1, `(.L_x_15) ;  /* 0x0000000000148947 */ /* 0x000fea0000800000 */
[----:B------:R-:W-:Y:S01]  /*0300*/  ISETP.NE.AND P1, PT, R0, R5, !P0 ;  /* 0x000000050000720c */ /* 0x000fe20004725270 */
[----:B------:R-:W-:-:S12]  /*0310*/  HFMA2 R10, -RZ, RZ, 0, 4.17232513427734375e-07 ;  /* 0x00000007ff0a7431 */ /* 0x000fd800000001ff */
[----:B------:R-:W-:Y:S02]  /*0320*/  @!P1 ISETP.NE.AND P2, PT, R0, R5, PT ;  /* 0x000000050000920c */ /* 0x000fe40003f45270 */
[----:B------:R-:W-:-:S04]  /*0330*/  @!P1 SEL R0, RZ, 0x8, P0 ;  /* 0x00000008ff009807 */ /* 0x000fc80000000000 */
[----:B------:R-:W-:-:S07]  /*0340*/  @!P1 SEL R10, R0, RZ, !P2 ;  /* 0x000000ff000a9207 */ /* 0x000fce0005000000 */
.L_x_15:
[----:B------:R-:W-:Y:S05]  /*0350*/  BSYNC.RECONVERGENT B0 ;  /* 0x0000000000007941 */ /* 0x000fea0003800200 */
.L_x_14:
[----:B------:R-:W0:Y:S08]  /*0360*/  LDC.64 R6, c[0x0][0x380] ;  /* 0x0000e000ff067b82 */ /* 0x000e300000000a00 */
[----:B------:R-:W1:Y:S01]  /*0370*/  LDC.64 R4, c[0x0][0x388] ;  /* 0x0000e200ff047b82 */ /* 0x000e620000000a00 */
[----:B------:R-:W-:Y:S01]  /*0380*/  IMAD.SHL.U32 R10, R10, 0x20, RZ ;  /* 0x000000200a0a7824 */ /* 0x000fe200078e00ff */
[----:B------:R-:W2:Y:S01]  /*0390*/  LDCU UR6, c[0x3][0x174] ;  /* 0x00c02e80ff0677ac */ /* 0x000ea20008000800 */
[----:B0-----:R-:W-:-:S05]  /*03a0*/  IMAD.WIDE R6, R2, 0x4, R6 ;  /* 0x0000000402067825 */ /* 0x001fca00078e0206 */
[----:B------:R-:W3:Y:S01]  /*03b0*/  LDG.E R8, desc[UR4][R6.64] ;  /* 0x0000000406087981 */ /* 0x000ee2000c1e1900 */
[----:B-1----:R-:W-:-:S05]  /*03c0*/  IMAD.WIDE R4, R2, 0x4, R4 ;  /* 0x0000000402047825 */ /* 0x002fca00078e0204 */
[----:B------:R-:W3:Y:S01]  /*03d0*/  LDG.E R3, desc[UR4][R4.64] ;  /* 0x0000000404037981 */ /* 0x000ee2000c1e1900 */
[----:B------:R-:W2:Y:S01]  /*03e0*/  LDC R17, c[0x3][R10+0x40] ;  /* 0x00c010000a117b82 */ /* 0x000ea20000000800 */
[----:B------:R-:W-:Y:S01]  /*03f0*/  BSSY.RECONVERGENT B2, `(.L_x_16) ;  /* 0x0000020000027945 */ /* 0x000fe20003800200 */
[----:B------:R-:W-:Y:S02]  /*0400*/  HFMA2 R9, -RZ, RZ, -1.875, 0 ;  /* 0xbf800000ff097431 */ /* 0x000fe400000001ff */
[----:B------:R-:W-:Y:S01]  /*0410*/  IMAD.MOV.U32 R11, RZ, RZ, 0x3f800000 ;  /* 0x3f800000ff0b7424 */ /* 0x000fe200078e00ff */
[----:B--2---:R-:W-:Y:S01]  /*0420*/  ISETP.NE.AND P0, PT, R17, UR6, PT ;  /* 0x0000000611007c0c */ /* 0x004fe2000bf05270 */
[----:B---3--:R-:W-:-:S12]  /*0430*/  FADD R12, R8, R3 ;  /* 0x00000003080c7221 */ /* 0x008fd80000000000 */
[----:B------:R-:W-:Y:S05]  /*0440*/  @!P0 BRA `(.L_x_17) ;  /* 0x0000000000688947 */ /* 0x000fea0003800000 */
[----:B------:R-:W-:-:S04]  /*0450*/  IMAD.WIDE R14, R17, 0x4, R6 ;  /* 0x00000004110e7825 */ /* 0x000fc800078e0206 */
[----:B------:R-:W-:Y:S02]  /*0460*/  IMAD.WIDE R16, R17, 0x4, R4 ;  /* 0x0000000411107825 */ /* 0x000fe400078e0204 */
[----:B------:R-:W2:Y:S04]  /*0470*/  LDG.E R14, desc[UR4][R14.64] ;  /* 0x000000040e0e7981 */ /* 0x000ea8000c1e1900 */
[----:B------:R-:W2:Y:S02]  /*0480*/  LDG.E R17, desc[UR4][R16.64] ;  /* 0x0000000410117981 */ /* 0x000ea4000c1e1900 */
[----:B--2---:R-:W-:-:S05]  /*0490*/  FADD R3, R14, R17 ;  /* 0x000000110e037221 */ /* 0x004fca0000000000 */
[----:B------:R-:W-:-:S13]  /*04a0*/  FSETP.GEU.AND P0, PT, R12, R3, PT ;  /* 0x000000030c00720b */ /* 0x000fda0003f0e000 */
[----:B------:R-:W-:Y:S05]  /*04b0*/  @!P0 BRA `(.L_x_17) ;  /* 0x00000000004c8947 */ /* 0x000fea0003800000 */
[----:B------:R-:W0:Y:S01]  /*04c0*/  LDC R15, c[0x3][RZ] ;  /* 0x00c00000ff0f7b82 */ /* 0x000e220000000800 */
[----:B------:R-:W-:Y:S01]  /*04d0*/  FADD R0, R12, -R3 ;  /* 0x800000030c007221 */ /* 0x000fe20000000000 */
[----:B------:R-:W-:Y:S01]  /*04e0*/  BSSY.RECONVERGENT B3, `(.L_x_18) ;  /* 0x000000d000037945 */ /* 0x000fe20003800200 */
[----:B0-----:R-:W0:Y:S08]  /*04f0*/  MUFU.RCP R13, R15 ;  /* 0x0000000f000d7308 */ /* 0x001e300000001000 */
[----:B------:R-:W1:Y:S01]  /*0500*/  FCHK P0, R0, R15 ;  /* 0x0000000f00007302 */ /* 0x000e620000000000 */
[----:B0-----:R-:W-:-:S04]  /*0510*/  FFMA R14, R13, -R15, 1 ;  /* 0x3f8000000d0e7423 */ /* 0x001fc8000000080f */
[----:B------:R-:W-:-:S04]  /*0520*/  FFMA R13, R13, R14, R13 ;  /* 0x0000000e0d0d7223 */ /* 0x000fc8000000000d */
[----:B------:R-:W-:-:S04]  /*0530*/  FFMA R3, R0, R13, RZ ;  /* 0x0000000d00037223 */ /* 0x000fc800000000ff */
[----:B------:R-:W-:-:S04]  /*0540*/  FFMA R14, R3, -R15, R0 ;  /* 0x8000000f030e7223 */ /* 0x000fc80000000000 */
[----:B------:R-:W-:Y:S01]  /*0550*/  FFMA R3, R13, R14, R3 ;  /* 0x0000000e0d037223 */ /* 0x000fe20000000003 */
[----:B-1----:R-:W-:Y:S06]  /*0560*/  @!P0 BRA `(.L_x_19) ;  /* 0x0000000000108947 */ /* 0x002fec0003800000 */
[----:B------:R-:W0:Y:S01]  /*0570*/  LDCU UR6, c[0x3][URZ] ;  /* 0x00c00000ff0677ac */ /* 0x000e220008000800 */
[----:B------:R-:W-:Y:S02]  /*0580*/  MOV R14, 0x5b0 ;  /* 0x000005b0000e7802 */ /* 0x000fe40000000f00 */
[----:B0-----:R-:W-:-:S07]  /*0590*/  MOV R3, UR6 ;  /* 0x0000000600037c02 */ /* 0x001fce0008000f00 */
[----:B------:R-:W-:Y:S05]  /*05a0*/  CALL.REL.NOINC `($__internal_2_$__cuda_sm3x_div_rn_noftz_f32_slowpath) ;  /* 0x0000001000a47944 */ /* 0x000fea0003c00000 */
.L_x_19:
[----:B------:R-:W-:Y:S05]  /*05b0*/  BSYNC.RECONVERGENT B3 ;  /* 0x0000000000037941 */ /* 0x000fea0003800200 */
.L_x_18:
[----:B------:R-:W-:-:S13]  /*05c0*/  FSETP.GT.AND P0, PT, R3, -1, PT ;  /* 0xbf8000000300780b */ /* 0x000fda0003f04000 */
[----:B------:R-:W0:Y:S01]  /*05d0*/  @P0 LDC R11, c[0x3][0x20] ;  /* 0x00c00800ff0b0b82 */ /* 0x000e220000000800 */
[----:B------:R-:W-:-:S07]  /*05e0*/  @P0 IMAD.MOV.U32 R9, RZ, RZ, R3 ;  /* 0x000000ffff090224 */ /* 0x000fce00078e0003 */
.L_x_17:
[----:B------:R-:W-:Y:S05]  /*05f0*/  BSYNC.RECONVERGENT B2 ;  /* 0x0000000000027941 */ /* 0x000fea0003800200 */
.L_x_16:
[----:B------:R-:W1:Y:S01]  /*0600*/  LDC R17, c[0x3][R10+0x44] ;  /* 0x00c011000a117b82 */ /* 0x000e620000000800 */
[----:B------:R-:W1:Y:S01]  /*0610*/  LDCU UR6, c[0x3][0x174] ;  /* 0x00c02e80ff0677ac */ /* 0x000e620008000800 */
[----:B------:R-:W-:Y:S01]  /*0620*/  BSSY.RECONVERGENT B2, `(.L_x_20) ;  /* 0x000001e000027945 */ /* 0x000fe20003800200 */
[----:B-1----:R-:W-:-:S13]  /*0630*/  ISETP.NE.AND P0, PT, R17, UR6, PT ;  /* 0x0000000611007c0c */ /* 0x002fda000bf05270 */
        /* <DEDUP_REMOVED lines=8> */
[----:B------:R-:W1:Y:S01]  /*06c0*/  LDC R15, c[0x3][0x4] ;  /* 0x00c00100ff0f7b82 */ /* 0x000e620000000800 */
[----:B------:R-:W-:Y:S01]  /*06d0*/  FADD R0, R12, -R3 ;  /* 0x800000030c007221 */ /* 0x000fe20000000000 */
[----:B------:R-:W-:Y:S01]  /*06e0*/  BSSY.RECONVERGENT B3, `(.L_x_22) ;  /* 0x000000e000037945 */ /* 0x000fe20003800200 */
[----:B-1----:R-:W1:Y:S08]  /*06f0*/  MUFU.RCP R13, R15 ;  /* 0x0000000f000d7308 */ /* 0x002e700000001000 */
[----:B------:R-:W2:Y:S01]  /*0700*/  FCHK P0, R0, R15 ;  /* 0x0000000f00007302 */ /* 0x000ea20000000000 */
[----:B-1----:R-:W-:-:S04]  /*0710*/  FFMA R14, R13, -R15, 1 ;  /* 0x3f8000000d0e7423 */ /* 0x002fc8000000080f */
[----:B------:R-:W-:-:S04]  /*0720*/  FFMA R13, R13, R14, R13 ;  /* 0x0000000e0d0d7223 */ /* 0x000fc8000000000d */
[----:B------:R-:W-:-:S04]  /*0730*/  FFMA R3, R0, R13, RZ ;  /* 0x0000000d00037223 */ /* 0x000fc800000000ff */
[----:B------:R-:W-:-:S04]  /*0740*/  FFMA R14, R3, -R15, R0 ;  /* 0x8000000f030e7223 */ /* 0x000fc80000000000 */
[----:B------:R-:W-:Y:S01]  /*0750*/  FFMA R14, R13, R14, R3 ;  /* 0x0000000e0d0e7223 */ /* 0x000fe20000000003 */
[----:B--2---:R-:W-:Y:S06]  /*0760*/  @!P0 BRA `(.L_x_23) ;  /* 0x0000000000148947 */ /* 0x004fec0003800000 */
[----:B------:R-:W1:Y:S01]  /*0770*/  LDCU UR6, c[0x3][0x4] ;  /* 0x00c00080ff0677ac */ /* 0x000e620008000800 */
[----:B------:R-:W-:Y:S02]  /*0780*/  MOV R14, 0x7b0 ;  /* 0x000007b0000e7802 */ /* 0x000fe40000000f00 */
[----:B-1----:R-:W-:-:S07]  /*0790*/  MOV R3, UR6 ;  /* 0x0000000600037c02 */ /* 0x002fce0008000f00 */
[----:B0-----:R-:W-:Y:S05]  /*07a0*/  CALL.REL.NOINC `($__internal_2_$__cuda_sm3x_div_rn_noftz_f32_slowpath) ;  /* 0x0000001000247944 */ /* 0x001fea0003c00000 */
[----:B------:R-:W-:-:S07]  /*07b0*/  IMAD.MOV.U32 R14, RZ, RZ, R3 ;  /* 0x000000ffff0e7224 */ /* 0x000fce00078e0003 */
.L_x_23:
[----:B------:R-:W-:Y:S05]  /*07c0*/  BSYNC.RECONVERGENT B3 ;  /* 0x0000000000037941 */ /* 0x000fea0003800200 */
.L_x_22:
[----:B------:R-:W-:-:S13]  /*07d0*/  FSETP.GT.AND P0, PT, R14, R9, PT ;  /* 0x000000090e00720b */ /* 0x000fda0003f04000 */
[----:B0-----:R-:W1:Y:S01]  /*07e0*/  @P0 LDC R11, c[0x3][0x24] ;  /* 0x00c00900ff0b0b82 */ /* 0x001e620000000800 */
[----:B------:R-:W-:-:S07]  /*07f0*/  @P0 MOV R9, R14 ;  /* 0x0000000e00090202 */ /* 0x000fce0000000f00 */
.L_x_21:
[----:B------:R-:W-:Y:S05]  /*0800*/  BSYNC.RECONVERGENT B2 ;  /* 0x0000000000027941 */ /* 0x000fea0003800200 */
.L_x_20:
[----:B------:R-:W2:Y:S01]  /*0810*/  LDC R17, c[0x3][R10+0x48] ;  /* 0x00c012000a117b82 */ /* 0x000ea20000000800 */
[----:B------:R-:W2:Y:S01]  /*0820*/  LDCU UR6, c[0x3][0x174] ;  /* 0x00c02e80ff0677ac */ /* 0x000ea20008000800 */
[----:B------:R-:W-:Y:S01]  /*0830*/  BSSY.RECONVERGENT B2, `(.L_x_24) ;  /* 0x000001e000027945 */ /* 0x000fe20003800200 */
[----:B--2---:R-:W-:-:S13]  /*0840*/  ISETP.NE.AND P0, PT, R17, UR6, PT ;  /* 0x0000000611007c0c */ /* 0x004fda000bf05270 */
        /* <DEDUP_REMOVED lines=8> */
[----:B------:R-:W2:Y:S01]  /*08d0*/  LDC R15, c[0x3][0x8] ;  /* 0x00c00200ff0f7b82 */ /* 0x000ea20000000800 */
[----:B------:R-:W-:Y:S01]  /*08e0*/  FADD R0, R12, -R3 ;  /* 0x800000030c007221 */ /* 0x000fe20000000000 */
[----:B------:R-:W-:Y:S01]  /*08f0*/  BSSY.RECONVERGENT B3, `(.L_x_26) ;  /* 0x000000e000037945 */ /* 0x000fe20003800200 */
[----:B--2---:R-:W2:Y:S08]  /*0900*/  MUFU.RCP R13, R15 ;  /* 0x0000000f000d7308 */ /* 0x004eb00000001000 */
[----:B------:R-:W3:Y:S01]  /*0910*/  FCHK P0, R0, R15 ;  /* 0x0000000f00007302 */ /* 0x000ee20000000000 */
[----:B--2---:R-:W-:-:S04]  /*0920*/  FFMA R14, R13, -R15, 1 ;  /* 0x3f8000000d0e7423 */ /* 0x004fc8000000080f */
[----:B------:R-:W-:-:S04]  /*0930*/  FFMA R13, R13, R14, R13 ;  /* 0x0000000e0d0d7223 */ /* 0x000fc8000000000d */
[----:B------:R-:W-:-:S04]  /*0940*/  FFMA R3, R0, R13, RZ ;  /* 0x0000000d00037223 */ /* 0x000fc800000000ff */
[----:B------:R-:W-:-:S04]  /*0950*/  FFMA R14, R3, -R15, R0 ;  /* 0x8000000f030e7223 */ /* 0x000fc80000000000 */
[----:B------:R-:W-:Y:S01]  /*0960*/  FFMA R14, R13, R14, R3 ;  /* 0x0000000e0d0e7223 */ /* 0x000fe20000000003 */
[----:B---3--:R-:W-:Y:S06]  /*0970*/  @!P0 BRA `(.L_x_27) ;  /* 0x0000000000148947 */ /* 0x008fec0003800000 */
[----:B------:R-:W2:Y:S01]  /*0980*/  LDCU UR6, c[0x3][0x8] ;  /* 0x00c00100ff0677ac */ /* 0x000ea20008000800 */
[----:B------:R-:W-:Y:S01]  /*0990*/  MOV R14, 0x9c0 ;  /* 0x000009c0000e7802 */ /* 0x000fe20000000f00 */
[----:B--2---:R-:W-:-:S07]  /*09a0*/  IMAD.U32 R3, RZ, RZ, UR6 ;  /* 0x00000006ff037e24 */ /* 0x004fce000f8e00ff */
[----:B01----:R-:W-:Y:S05]  /*09b0*/  CALL.REL.NOINC `($__internal_2_$__cuda_sm3x_div_rn_noftz_f32_slowpath) ;  /* 0x0000000c00a07944 */ /* 0x003fea0003c00000 */
[----:B------:R-:W-:-:S07]  /*09c0*/  MOV R14, R3 ;  /* 0x00000003000e7202 */ /* 0x000fce0000000f00 */
.L_x_27:
[----:B------:R-:W-:Y:S05]  /*09d0*/  BSYNC.RECONVERGENT B3 ;  /* 0x0000000000037941 */ /* 0x000fea0003800200 */
.L_x_26:
[----:B------:R-:W-:-:S13]  /*09e0*/  FSETP.GT.AND P0, PT, R14, R9, PT ;  /* 0x000000090e00720b */ /* 0x000fda0003f04000 */
[----:B01----:R-:W2:Y:S01]  /*09f0*/  @P0 LDC R11, c[0x3][0x28] ;  /* 0x00c00a00ff0b0b82 */ /* 0x003ea20000000800 */
[----:B------:R-:W-:-:S07]  /*0a00*/  @P0 IMAD.MOV.U32 R9, RZ, RZ, R14 ;  /* 0x000000ffff090224 */ /* 0x000fce00078e000e */
.L_x_25:
[----:B------:R-:W-:Y:S05]  /*0a10*/  BSYNC.RECONVERGENT B2 ;  /* 0x0000000000027941 */ /* 0x000fea0003800200 */
.L_x_24:
[----:B------:R-:W3:Y:S01]  /*0a20*/  LDC R17, c[0x3][R10+0x4c] ;  /* 0x00c013000a117b82 */ /* 0x000ee20000000800 */
[----:B------:R-:W3:Y:S01]  /*0a30*/  LDCU UR6, c[0x3][0x174] ;  /* 0x00c02e80ff0677ac */ /* 0x000ee20008000800 */
[----:B------:R-:W-:Y:S01]  /*0a40*/  BSSY.RECONVERGENT B2, `(.L_x_28) ;  /* 0x000001e000027945 */ /* 0x000fe20003800200 */
[----:B---3--:R-:W-:-:S13]  /*0a50*/  ISETP.NE.AND P0, PT, R17, UR6, PT ;  /* 0x0000000611007c0c */ /* 0x008fda000bf05270 */
[----:B------:R-:W-:Y:S05]  /*0a60*/  @!P0 BRA `(.L_x_29) ;  /* 0x00000000006c8947 */ /* 0x000fea0003800000 */
[----:B------:R-:W-:-:S04]  /*0a70*/  IMAD.WIDE R14, R17, 0x4, R6 ;  /* 0x00000004110e7825 */ /* 0x000fc800078e0206 */
[----:B------:R-:W-:Y:S02]  /*0a80*/  IMAD.WIDE R16, R17, 0x4, R4 ;  /* 0x0000000411107825 */ /* 0x000fe400078e0204 */
[----:B------:R-:W3:Y:S04]  /*0a90*/  LDG.E R14, desc[UR4][R14.64] ;  /* 0x000000040e0e7981 */ /* 0x000ee8000c1e1900 */
[----:B------:R-:W3:Y:S02]  /*0aa0*/  LDG.E R17, desc[UR4][R16.64] ;  /* 0x0000000410117981 */ /* 0x000ee4000c1e1900 */
[----:B---3--:R-:W-:-:S05]  /*0ab0*/  FADD R3, R14, R17 ;  /* 0x000000110e037221 */ /* 0x008fca0000000000 */
[----:B------:R-:W-:-:S13]  /*0ac0*/  FSETP.GEU.AND P0, PT, R12, R3, PT ;  /* 0x000000030c00720b */ /* 0x000fda0003f0e000 */
[----:B------:R-:W-:Y:S05]  /*0ad0*/  @!P0 BRA `(.L_x_29) ;  /* 0x0000000000508947 */ /* 0x000fea0003800000 */
[----:B------:R-:W3:Y:S01]  /*0ae0*/  LDC R15, c[0x3][0xc] ;  /* 0x00c00300ff0f7b82 */ /* 0x000ee20000000800 */
[----:B------:R-:W-:Y:S01]  /*0af0*/  FADD R0, R12, -R3 ;  /* 0x800000030c007221 */ /* 0x000fe20000000000 */
[----:B------:R-:W-:Y:S01]  /*0b00*/  BSSY.RECONVERGENT B3, `(.L_x_30) ;  /* 0x000000e000037945 */ /* 0x000fe20003800200 */
[----:B---3--:R-:W3:Y:S08]  /*0b10*/  MUFU.RCP R13, R15 ;  /* 0x0000000f000d7308 */ /* 0x008ef00000001000 */
[----:B------:R-:W4:Y:S01]  /*0b20*/  FCHK P0, R0, R15 ;  /* 0x0000000f00007302 */ /* 0x000f220000000000 */
[----:B---3--:R-:W-:-:S04]  /*0b30*/  FFMA R14, R13, -R15, 1 ;  /* 0x3f8000000d0e7423 */ /* 0x008fc8000000080f */
[----:B------:R-:W-:-:S04]  /*0b40*/  FFMA R13, R13, R14, R13 ;  /* 0x0000000e0d0d7223 */ /* 0x000fc8000000000d */
[----:B------:R-:W-:-:S04]  /*0b50*/  FFMA R3, R0, R13, RZ ;  /* 0x0000000d00037223 */ /* 0x000fc800000000ff */
[----:B------:R-:W-:-:S04]  /*0b60*/  FFMA R14, R3, -R15, R0 ;  /* 0x8000000f030e7223 */ /* 0x000fc80000000000 */
[----:B------:R-:W-:Y:S01]  /*0b70*/  FFMA R14, R13, R14, R3 ;  /* 0x0000000e0d0e7223 */ /* 0x000fe20000000003 */
[----:B----4-:R-:W-:Y:S06]  /*0b80*/  @!P0 BRA `(.L_x_31) ;  /* 0x0000000000148947 */ /* 0x010fec0003800000 */
[----:B------:R-:W3:Y:S01]  /*0b90*/  LDCU UR6, c[0x3][0xc] ;  /* 0x00c00180ff0677ac */ /* 0x000ee20008000800 */
[----:B------:R-:W-:Y:S02]  /*0ba0*/  MOV R14, 0xbd0 ;  /* 0x00000bd0000e7802 */ /* 0x000fe40000000f00 */
[----:B---3--:R-:W-:-:S07]  /*0bb0*/  MOV R3, UR6 ;  /* 0x0000000600037c02 */ /* 0x008fce0008000f00 */
[----:B012---:R-:W-:Y:S05]  /*0bc0*/  CALL.REL.NOINC `($__internal_2_$__cuda_sm3x_div_rn_noftz_f32_slowpath) ;  /* 0x0000000c001c7944 */ /* 0x007fea0003c00000 */
[----:B------:R-:W-:-:S07]  /*0bd0*/  IMAD.MOV.U32 R14, RZ, RZ, R3 ;  /* 0x000000ffff0e7224 */ /* 0x000fce00078e0003 */
.L_x_31:
[----:B------:R-:W-:Y:S05]  /*0be0*/  BSYNC.RECONVERGENT B3 ;  /* 0x0000000000037941 */ /* 0x000fea0003800200 */
.L_x_30:
[----:B------:R-:W-:-:S13]  /*0bf0*/  FSETP.GT.AND P0, PT, R14, R9, PT ;  /* 0x000000090e00720b */ /* 0x000fda0003f04000 */
[----:B012---:R-:W3:Y:S01]  /*0c00*/  @P0 LDC R11, c[0x3][0x2c] ;  /* 0x00c00b00ff0b0b82 */ /* 0x007ee20000000800 */
[----:B------:R-:W-:-:S07]  /*0c10*/  @P0 MOV R9, R14 ;  /* 0x0000000e00090202 */ /* 0x000fce0000000f00 */
.L_x_29:
[----:B------:R-:W-:Y:S05]  /*0c20*/  BSYNC.RECONVERGENT B2 ;  /* 0x0000000000027941 */ /* 0x000fea0003800200 */
.L_x_28:
[----:B------:R-:W4:Y:S01]  /*0c30*/  LDC R17, c[0x3][R10+0x50] ;  /* 0x00c014000a117b82 */ /* 0x000f220000000800 */
[----:B------:R-:W4:Y:S01]  /*0c40*/  LDCU UR6, c[0x3][0x174] ;  /* 0x00c02e80ff0677ac */ /* 0x000f220008000800 */
[----:B------:R-:W-:Y:S01]  /*0c50*/  BSSY.RECONVERGENT B2, `(.L_x_32) ;  /* 0x000001e000027945 */ /* 0x000fe20003800200 */
[----:B----4-:R-:W-:-:S13]  /*0c60*/  ISETP.NE.AND P0, PT, R17, UR6, PT ;  /* 0x0000000611007c0c */ /* 0x010fda000bf05270 */
[----:B------:R-:W-:Y:S05]  /*0c70*/  @!P0 BRA `(.L_x_33) ;  /* 0x00000000006c8947 */ /* 0x000fea0003800000 */
[----:B------:R-:W-:-:S04]  /*0c80*/  IMAD.WIDE R14, R17, 0x4, R6 ;  /* 0x00000004110e7825 */ /* 0x000fc800078e0206 */
[----:B------:R-:W-:Y:S02]  /*0c90*/  IMAD.WIDE R16, R17, 0x4, R4 ;  /* 0x0000000411107825 */ /* 0x000fe400078e0204 */
[----:B------:R-:W4:Y:S04]  /*0ca0*/  LDG.E R14, desc[UR4][R14.64] ;  /* 0x000000040e0e7981 */ /* 0x000f28000c1e1900 */
[----:B------:R-:W4:Y:S02]  /*0cb0*/  LDG.E R17, desc[UR4][R16.64] ;  /* 0x0000000410117981 */ /* 0x000f24000c1e1900 */
[----:B----4-:R-:W-:-:S05]  /*0cc0*/  FADD R3, R14, R17 ;  /* 0x000000110e037221 */ /* 0x010fca0000000000 */
[----:B------:R-:W-:-:S13]  /*0cd0*/  FSETP.GEU.AND P0, PT, R12, R3, PT ;  /* 0x000000030c00720b */ /* 0x000fda0003f0e000 */
[----:B------:R-:W-:Y:S05]  /*0ce0*/  @!P0 BRA `(.L_x_33) ;  /* 0x0000000000508947 */ /* 0x000fea0003800000 */
[----:B------:R-:W4:Y:S01]  /*0cf0*/  LDC R15, c[0x3][0x10] ;  /* 0x00c00400ff0f7b82 */ /* 0x000f220000000800 */
[----:B------:R-:W-:Y:S01]  /*0d00*/  FADD R0, R12, -R3 ;  /* 0x800000030c007221 */ /* 0x000fe20000000000 */
[----:B------:R-:W-:Y:S01]  /*0d10*/  BSSY.RECONVERGENT B3, `(.L_x_34) ;  /* 0x000000e000037945 */ /* 0x000fe20003800200 */
[----:B----4-:R-:W4:Y:S08]  /*0d20*/  MUFU.RCP R13, R15 ;  /* 0x0000000f000d7308 */ /* 0x010f300000001000 */
[----:B------:R-:W5:Y:S01]  /*0d30*/  FCHK P0, R0, R15 ;  /* 0x0000000f00007302 */ /* 0x000f620000000000 */
[----:B----4-:R-:W-:-:S04]  /*0d40*/  FFMA R14, R13, -R15, 1 ;  /* 0x3f8000000d0e7423 */ /* 0x010fc8000000080f */
[----:B------:R-:W-:-:S04]  /*0d50*/  FFMA R13, R13, R14, R13 ;  /* 0x0000000e0d0d7223 */ /* 0x000fc8000000000d */
[----:B------:R-:W-:-:S04]  /*0d60*/  FFMA R3, R0, R13, RZ ;  /* 0x0000000d00037223 */ /* 0x000fc800000000ff */
[----:B------:R-:W-:-:S04]  /*0d70*/  FFMA R14, R3, -R15, R0 ;  /* 0x8000000f030e7223 */ /* 0x000fc80000000000 */
[----:B------:R-:W-:Y:S01]  /*0d80*/  FFMA R14, R13, R14, R3 ;  /* 0x0000000e0d0e7223 */ /* 0x000fe20000000003 */
[----:B-----5:R-:W-:Y:S06]  /*0d90*/  @!P0 BRA `(.L_x_35) ;  /* 0x0000000000148947 */ /* 0x020fec0003800000 */
[----:B------:R-:W4:Y:S01]  /*0da0*/  LDCU UR6, c[0x3][0x10] ;  /* 0x00c00200ff0677ac */ /* 0x000f220008000800 */
[----:B------:R-:W-:Y:S01]  /*0db0*/  MOV R14, 0xde0 ;  /* 0x00000de0000e7802 */ /* 0x000fe20000000f00 */
[----:B----4-:R-:W-:-:S07]  /*0dc0*/  IMAD.U32 R3, RZ, RZ, UR6 ;  /* 0x00000006ff037e24 */ /* 0x010fce000f8e00ff */
[----:B0123--:R-:W-:Y:S05]  /*0dd0*/  CALL.REL.NOINC `($__internal_2_$__cuda_sm3x_div_rn_noftz_f32_slowpath) ;  /* 0x0000000800987944 */ /* 0x00ffea0003c00000 */
[----:B------:R-:W-:-:S07]  /*0de0*/  MOV R14, R3 ;  /* 0x00000003000e7202 */ /* 0x000fce0000000f00 */
.L_x_35:
[----:B------:R-:W-:Y:S05]  /*0df0*/  BSYNC.RECONVERGENT B3 ;  /* 0x0000000000037941 */ /* 0x000fea0003800200 */
.L_x_34:
[----:B------:R-:W-:-:S13]  /*0e00*/  FSETP.GT.AND P0, PT, R14, R9, PT ;  /* 0x000000090e00720b */ /* 0x000fda0003f04000 */
[----:B0123--:R-:W4:Y:S01]  /*0e10*/  @P0 LDC R11, c[0x3][0x30] ;  /* 0x00c00c00ff0b0b82 */ /* 0x00ff220000000800 */
[----:B------:R-:W-:-:S07]  /*0e20*/  @P0 IMAD.MOV.U32 R9, RZ, RZ, R14 ;  /* 0x000000ffff090224 */ /* 0x000fce00078e000e */
.L_x_33:
[----:B------:R-:W-:Y:S05]  /*0e30*/  BSYNC.RECONVERGENT B2 ;  /* 0x0000000000027941 */ /* 0x000fea0003800200 */
.L_x_32:
[----:B------:R-:W5:Y:S01]  /*0e40*/  LDC R17, c[0x3][R10+0x54] ;  /* 0x00c015000a117b82 */ /* 0x000f620000000800 */
[----:B------:R-:W5:Y:S01]  /*0e50*/  LDCU UR6, c[0x3][0x174] ;  /* 0x00c02e80ff0677ac */ /* 0x000f620008000800 */
[----:B------:R-:W-:Y:S01]  /*0e60*/  BSSY.RECONVERGENT B2, `(.L_x_36) ;  /* 0x000001e000027945 */ /* 0x000fe20003800200 */
[----:B-----5:R-:W-:-:S13]  /*0e70*/  ISETP.NE.AND P0, PT, R17, UR6, PT ;  /* 0x0000000611007c0c */ /* 0x020fda000bf05270 */
[----:B------:R-:W-:Y:S05]  /*0e80*/  @!P0 BRA `(.L_x_37) ;  /* 0x00000000006c8947 */ /* 0x000fea0003800000 */
[----:B------:R-:W-:-:S04]  /*0e90*/  IMAD.WIDE R14, R17, 0x4, R6 ;  /* 0x00000004110e7825 */ /* 0x000fc800078e0206 */
[----:B------:R-:W-:Y:S02]  /*0ea0*/  IMAD.WIDE R16, R17, 0x4, R4 ;  /* 0x0000000411107825 */ /* 0x000fe400078e0204 */
[----:B------:R-:W5:Y:S04]  /*0eb0*/  LDG.E R14, desc[UR4][R14.64] ;  /* 0x000000040e0e7981 */ /* 0x000f68000c1e1900 */
[----:B------:R-:W5:Y:S02]  /*0ec0*/  LDG.E R17, desc[UR4][R16.64] ;  /* 0x0000000410117981 */ /* 0x000f64000c1e1900 */
[----:B-----5:R-:W-:-:S05]  /*0ed0*/  FADD R3, R14, R17 ;  /* 0x000000110e037221 */ /* 0x020fca0000000000 */
[----:B------:R-:W-:-:S13]  /*0ee0*/  FSETP.GEU.AND P0, PT, R12, R3, PT ;  /* 0x000000030c00720b */ /* 0x000fda0003f0e000 */
[----:B------:R-:W-:Y:S05]  /*0ef0*/  @!P0 BRA `(.L_x_37) ;  /* 0x0000000000508947 */ /* 0x000fea0003800000 */
[----:B------:R-:W5:Y:S01]  /*0f00*/  LDC R15, c[0x3][0x14] ;  /* 0x00c00500ff0f7b82 */ /* 0x000f620000000800 */
[----:B------:R-:W-:Y:S01]  /*0f10*/  FADD R0, R12, -R3 ;  /* 0x800000030c007221 */ /* 0x000fe20000000000 */
[----:B------:R-:W-:Y:S01]  /*0f20*/  BSSY.RECONVERGENT B3, `(.L_x_38) ;  /* 0x000000e000037945 */ /* 0x000fe20003800200 */
[----:B-----5:R-:W5:Y:S08]  /*0f30*/  MUFU.RCP R13, R15 ;  /* 0x0000000f000d7308 */ /* 0x020f700000001000 */
[----:B------:R-:W0:Y:S01]  /*0f40*/  FCHK P0, R0, R15 ;  /* 0x0000000f00007302 */ /* 0x000e220000000000 */
[----:B-----5:R-:W-:-:S04]  /*0f50*/  FFMA R14, R13, -R15, 1 ;  /* 0x3f8000000d0e7423 */ /* 0x020fc8000000080f */
[----:B------:R-:W-:-:S04]  /*0f60*/  FFMA R13, R13, R14, R13 ;  /* 0x0000000e0d0d7223 */ /* 0x000fc8000000000d */
[----:B------:R-:W-:-:S04]  /*0f70*/  FFMA R3, R0, R13, RZ ;  /* 0x0000000d00037223 */ /* 0x000fc800000000ff */
[----:B------:R-:W-:-:S04]  /*0f80*/  FFMA R14, R3, -R15, R0 ;  /* 0x8000000f030e7223 */ /* 0x000fc80000000000 */
[----:B------:R-:W-:Y:S01]  /*0f90*/  FFMA R14, R13, R14, R3 ;  /* 0x0000000e0d0e7223 */ /* 0x000fe20000000003 */
[----:B0-----:R-:W-:Y:S06]  /*0fa0*/  @!P0 BRA `(.L_x_39) ;  /* 0x0000000000148947 */ /* 0x001fec0003800000 */
[----:B------:R-:W0:Y:S01]  /*0fb0*/  LDCU UR6, c[0x3][0x14] ;  /* 0x00c00280ff0677ac */ /* 0x000e220008000800 */
[----:B------:R-:W-:Y:S02]  /*0fc0*/  MOV R14, 0xff0 ;  /* 0x00000ff0000e7802 */ /* 0x000fe40000000f00 */
[----:B0-----:R-:W-:-:S07]  /*0fd0*/  MOV R3, UR6 ;  /* 0x0000000600037c02 */ /* 0x001fce0008000f00 */
[----:B-1234-:R-:W-:Y:S05]  /*0fe0*/  CALL.REL.NOINC `($__internal_2_$__cuda_sm3x_div_rn_noftz_f32_slowpath) ;  /* 0x0000000800147944 */ /* 0x01efea0003c00000 */
[----:B------:R-:W-:-:S07]  /*0ff0*/  IMAD.MOV.U32 R14, RZ, RZ, R3 ;  /* 0x000000ffff0e7224 */ /* 0x000fce00078e0003 */
.L_x_39:
[----:B------:R-:W-:Y:S05]  /*1000*/  BSYNC.RECONVERGENT B3 ;  /* 0x0000000000037941 */ /* 0x000fea0003800200 */
.L_x_38:
[----:B------:R-:W-:-:S13]  /*1010*/  FSETP.GT.AND P0, PT, R14, R9, PT ;  /* 0x000000090e00720b */ /* 0x000fda0003f04000 */
[----:B-1234-:R-:W0:Y:S01]  /*1020*/  @P0 LDC R11, c[0x3][0x34] ;  /* 0x00c00d00ff0b0b82 */ /* 0x01ee220000000800 */
[----:B------:R-:W-:-:S07]  /*1030*/  @P0 MOV R9, R14 ;  /* 0x0000000e00090202 */ /* 0x000fce0000000f00 */
.L_x_37:
[----:B------:R-:W-:Y:S05]  /*1040*/  BSYNC.RECONVERGENT B2 ;  /* 0x0000000000027941 */ /* 0x000fea0003800200 */
.L_x_36:
        /* <DEDUP_REMOVED lines=24> */
[----:B------:R-:W-:Y:S01]  /*11d0*/  MOV R14, 0x1200 ;  /* 0x00001200000e7802 */ /* 0x000fe20000000f00 */
[----:B0-----:R-:W-:-:S07]  /*11e0*/  IMAD.U32 R3, RZ, RZ, UR6 ;  /* 0x00000006ff037e24 */ /* 0x001fce000f8e00ff */
[----:B-1234-:R-:W-:Y:S05]  /*11f0*/  CALL.REL.NOINC `($__internal_2_$__cuda_sm3x_div_rn_noftz_f32_slowpath) ;  /* 0x0000000400907944 */ /* 0x01efea0003c00000 */
[----:B------:R-:W-:-:S07]  /*1200*/  MOV R14, R3 ;  /* 0x00000003000e7202 */ /* 0x000fce0000000f00 */
.L_x_43:
[----:B------:R-:W-:Y:S05]  /*1210*/  BSYNC.RECONVERGENT B3 ;  /* 0x0000000000037941 */ /* 0x000fea0003800200 */
.L_x_42:
[----:B------:R-:W-:-:S13]  /*1220*/  FSETP.GT.AND P0, PT, R14, R9, PT ;  /* 0x000000090e00720b */ /* 0x000fda0003f04000 */
[----:B-1234-:R-:W0:Y:S01]  /*1230*/  @P0 LDC R11, c[0x3][0x38] ;  /* 0x00c00e00ff0b0b82 */ /* 0x01ee220000000800 */
[----:B------:R-:W-:-:S07]  /*1240*/  @P0 IMAD.MOV.U32 R9, RZ, RZ, R14 ;  /* 0x000000ffff090224 */ /* 0x000fce00078e000e */
.L_x_41:
[----:B------:R-:W-:Y:S05]  /*1250*/  BSYNC.RECONVERGENT B2 ;  /* 0x0000000000027941 */ /* 0x000fea0003800200 */
.L_x_40:
        /* <DEDUP_REMOVED lines=9> */
[----:B-----5:R-:W-:-:S04]  /*12f0*/  FADD R3, R6, R5 ;  /* 0x0000000506037221 */ /* 0x020fc80000000000 */
[C---:B------:R-:W-:Y:S01]  /*1300*/  FADD R0, R12.reuse, -R3 ;  /* 0x800000030c007221 */ /* 0x040fe20000000000 */
[----:B------:R-:W-:-:S13]  /*1310*/  FSETP.GEU.AND P0, PT, R12, R3, PT ;  /* 0x000000030c00720b */ /* 0x000fda0003f0e000 */
[----:B------:R-:W-:Y:S05]  /*1320*/  @!P0 BRA `(.L_x_45) ;  /* 0x00000000004c8947 */ /* 0x000fea0003800000 */
[----:B------:R-:W5:Y:S01]  /*1330*/  LDC R7, c[0x3][0x1c] ;  /* 0x00c00700ff077b82 */ /* 0x000f620000000800 */
        /* <DEDUP_REMOVED lines=14> */
.L_x_47:
[----:B------:R-:W-:Y:S05]  /*1420*/  BSYNC.RECONVERGENT B3 ;  /* 0x0000000000037941 */ /* 0x000fea0003800200 */
.L_x_46:
[----:B------:R-:W-:-:S13]  /*1430*/  FSETP.GT.AND P0, PT, R4, R9, PT ;  /* 0x000000090400720b */ /* 0x000fda0003f04000 */
[----:B-1234-:R-:W0:Y:S01]  /*1440*/  @P0 LDC R11, c[0x3][0x3c] ;  /* 0x00c00f00ff0b0b82 */ /* 0x01ee220000000800 */
[----:B------:R-:W-:-:S07]  /*1450*/  @P0 MOV R9, R4 ;  /* 0x0000000400090202 */ /* 0x000fce0000000f00 */
.L_x_45:
[----:B------:R-:W-:Y:S05]  /*1460*/  BSYNC.RECONVERGENT B2 ;  /* 0x0000000000027941 */ /* 0x000fea0003800200 */
.L_x_44:
[----:B------:R-:W-:-:S13]  /*1470*/  FSETP.NEU.AND P0, PT, R9, -1, PT ;  /* 0xbf8000000900780b */ /* 0x000fda0003f0d000 */
[----:B------:R-:W-:Y:S05]  /*1480*/  @!P0 EXIT ;  /* 0x000000000000894d */ /* 0x000fea0003800000 */
[----:B------:R-:W5:Y:S01]  /*1490*/  LDC R5, c[0x3][0x168] ;  /* 0x00c05a00ff057b82 */ /* 0x000f620000000800 */
[----:B------:R-:W-:Y:S01]  /*14a0*/  BSSY.RECONVERGENT B2, `(.L_x_48) ;  /* 0x000000e000027945 */ /* 0x000fe20003800200 */
[----:B-----5:R-:W5:Y:S08]  /*14b0*/  MUFU.RCP R0, R5 ;  /* 0x0000000500007308 */ /* 0x020f700000001000 */
[----:B01234-:R-:W0:Y:S01]  /*14c0*/  FCHK P0, R11, R5 ;  /* 0x000000050b007302 */ /* 0x01fe220000000000 */
[----:B-----5:R-:W-:-:S04]  /*14d0*/  FFMA R3, R0, -R5, 1 ;  /* 0x3f80000000037423 */ /* 0x020fc80000000805 */
[----:B------:R-:W-:-:S04]  /*14e0*/  FFMA R0, R0, R3, R0 ;  /* 0x0000000300007223 */ /* 0x000fc80000000000 */
[----:B------:R-:W-:-:S04]  /*14f0*/  FFMA R4, R0, R11, RZ ;  /* 0x0000000b00047223 */ /* 0x000fc800000000ff */
[----:B------:R-:W-:-:S04]  /*1500*/  FFMA R3, R4, -R5, R11 ;  /* 0x8000000504037223 */ /* 0x000fc8000000000b */
[----:B------:R-:W-:Y:S01]  /*1510*/  FFMA R3, R0, R3, R4 ;  /* 0x0000000300037223 */ /* 0x000fe20000000004 */
[----:B0-----:R-:W-:Y:S06]  /*1520*/  @!P0 BRA `(.L_x_49) ;  /* 0x0000000000148947 */ /* 0x001fec0003800000 */
[----:B------:R-:W0:Y:S01]  /*1530*/  LDCU UR6, c[0x3][0x168] ;  /* 0x00c02d00ff0677ac */ /* 0x000e220008000800 */
[----:B------:R-:W-:Y:S01]  /*1540*/  IMAD.MOV.U32 R0, RZ, RZ, R11 ;  /* 0x000000ffff007224 */ /* 0x000fe200078e000b */
[----:B------:R-:W-:Y:S02]  /*1550*/  MOV R14, 0x1580 ;  /* 0x00001580000e7802 */ /* 0x000fe40000000f00 */
[----:B0-----:R-:W-:-:S07]  /*1560*/  MOV R3, UR6 ;  /* 0x0000000600037c02 */ /* 0x001fce0008000f00 */
[----:B------:R-:W-:Y:S05]  /*1570*/  CALL.REL.NOINC `($__internal_2_$__cuda_sm3x_div_rn_noftz_f32_slowpath) ;  /* 0x0000000000b07944 */ /* 0x000fea0003c00000 */
.L_x_49:
[----:B------:R-:W-:Y:S05]  /*1580*/  BSYNC.RECONVERGENT B2 ;  /* 0x0000000000027941 */ /* 0x000fea0003800200 */
.L_x_48:
[----:B------:R-:W-:Y:S01]  /*1590*/  VIADD R0, R9, 0xf3000000 ;  /* 0xf300000009007836 */ /* 0x000fe20000000000 */
[----:B------:R0:W1:Y:S01]  /*15a0*/  MUFU.RSQ R4, R9 ;  /* 0x0000000900047308 */ /* 0x0000620000001400 */
[----:B------:R-:W-:Y:S01]  /*15b0*/  BSSY.RECONVERGENT B0, `(.L_x_50) ;  /* 0x000000d000007945 */ /* 0x000fe20003800200 */
[----:B------:R-:W-:Y:S02]  /*15c0*/  FMUL R11, R8, R3 ;  /* 0x00000003080b7220 */ /* 0x000fe40000400000 */
[----:B------:R-:W-:-:S13]  /*15d0*/  ISETP.GT.U32.AND P0, PT, R0, 0x727fffff, PT ;  /* 0x727fffff0000780c */ /* 0x000fda0003f04070 */
[----:B01----:R-:W-:Y:S05]  /*15e0*/  @!P0 BRA `(.L_x_51) ;  /* 0x0000000000148947 */ /* 0x003fea0003800000 */
[----:B------:R-:W-:Y:S02]  /*15f0*/  MOV R0, R9 ;  /* 0x0000000900007202 */ /* 0x000fe40000000f00 */
[----:B------:R-:W-:-:S07]  /*1600*/  MOV R8, 0x1620 ;  /* 0x0000162000087802 */ /* 0x000fce0000000f00 */
[----:B------:R-:W-:Y:S05]  /*1610*/  CALL.REL.NOINC `($__internal_1_$__cuda_sm20_sqrt_rn_f32_slowpath) ;  /* 0x0000000000307944 */ /* 0x000fea0003c00000 */
[----:B------:R-:W-:Y:S01]  /*1620*/  IMAD.MOV.U32 R0, RZ, RZ, R3 ;  /* 0x000000ffff007224 */ /* 0x000fe200078e0003 */
[----:B------:R-:W-:Y:S06]  /*1630*/  BRA `(.L_x_52) ;  /* 0x0000000000107947 */ /* 0x000fec0003800000 */
.L_x_51:
[C---:B------:R-:W-:Y:S01]  /*1640*/  FMUL.FTZ R0, R4.reuse, R9 ;  /* 0x0000000904007220 */ /* 0x040fe20000410000 */
[----:B------:R-:W-:-:S03]  /*1650*/  FMUL.FTZ R3, R4, 0.5 ;  /* 0x3f00000004037820 */ /* 0x000fc60000410000 */
[----:B------:R-:W-:-:S04]  /*1660*/  FFMA R9, -R0, R0, R9 ;  /* 0x0000000000097223 */ /* 0x000fc80000000109 */
[----:B------:R-:W-:-:S07]  /*1670*/  FFMA R0, R9, R3, R0 ;  /* 0x0000000309007223 */ /* 0x000fce0000000000 */
.L_x_52:
[----:B------:R-:W-:Y:S05]  /*1680*/  BSYNC.RECONVERGENT B0 ;  /* 0x0000000000007941 */ /* 0x000fea0003800200 */
.L_x_50:
[----:B------:R-:W0:Y:S01]  /*1690*/  LDC.64 R4, c[0x0][0x390] ;  /* 0x0000e400ff047b82 */ /* 0x000e220000000a00 */
[----:B------:R-:W-:Y:S01]  /*16a0*/  FMUL R7, R11, R0 ;  /* 0x000000000b077220 */ /* 0x000fe20000400000 */
[----:B0-----:R-:W-:-:S05]  /*16b0*/  IMAD.WIDE R2, R2, 0x4, R4 ;  /* 0x0000000402027825 */ /* 0x001fca00078e0204 */
[----:B------:R-:W-:Y:S01]  /*16c0*/  STG.E desc[UR4][R2.64], R7 ;  /* 0x0000000702007986 */ /* 0x000fe2000c101904 */
[----:B------:R-:W-:Y:S05]  /*16d0*/  EXIT ;  /* 0x000000000000794d */ /* 0x000fea0003800000 */
        .weak           $__internal_1_$__cuda_sm20_sqrt_rn_f32_slowpath
        .type           $__internal_1_$__cuda_sm20_sqrt_rn_f32_slowpath,@function
        .size           $__internal_1_$__cuda_sm20_sqrt_rn_f32_slowpath,($__internal_2_$__cuda_sm3x_div_rn_noftz_f32_slowpath - $__internal_1_$__cuda_sm20_sqrt_rn_f32_slowpath)
$__internal_1_$__cuda_sm20_sqrt_rn_f32_slowpath:
[----:B------:R-:W-:-:S13]  /*16e0*/  LOP3.LUT P0, RZ, R0, 0x7fffffff, RZ, 0xc0, !PT ;  /* 0x7fffffff00ff7812 */ /* 0x000fda000780c0ff */
[----:B------:R-:W-:Y:S01]  /*16f0*/  @!P0 MOV R3, R0 ;  /* 0x0000000000038202 */ /* 0x000fe20000000f00 */
[----:B------:R-:W-:Y:S06]  /*1700*/  @!P0 BRA `(.L_x_53) ;  /* 0x0000000000408947 */ /* 0x000fec0003800000 */
[----:B------:R-:W-:-:S13]  /*1710*/  FSETP.GEU.FTZ.AND P0, PT, R0, RZ, PT ;  /* 0x000000ff0000720b */ /* 0x000fda0003f1e000 */
[----:B------:R-:W-:Y:S01]  /*1720*/  @!P0 IMAD.MOV.U32 R3, RZ, RZ, 0x7fffffff ;  /* 0x7fffffffff038424 */ /* 0x000fe200078e00ff */
[----:B------:R-:W-:Y:S06]  /*1730*/  @!P0 BRA `(.L_x_53) ;  /* 0x0000000000348947 */ /* 0x000fec0003800000 */
[----:B------:R-:W-:-:S13]  /*1740*/  FSETP.GTU.FTZ.AND P0, PT, |R0|, +INF , PT ;  /* 0x7f8000000000780b */ /* 0x000fda0003f1c200 */
[----:B------:R-:W-:Y:S01]  /*1750*/  @P0 FADD.FTZ R3, R0, 1 ;  /* 0x3f80000000030421 */ /* 0x000fe20000010000 */
[----:B------:R-:W-:Y:S06]  /*1760*/  @P0 BRA `(.L_x_53) ;  /* 0x0000000000280947 */ /* 0x000fec0003800000 */
[----:B------:R-:W-:-:S13]  /*1770*/  FSETP.NEU.FTZ.AND P0, PT, |R0|, +INF , PT ;  /* 0x7f8000000000780b */ /* 0x000fda0003f1d200 */
[----:B------:R-:W-:-:S04]  /*1780*/  @P0 FFMA R4, R0, 1.84467440737095516160e+19, RZ ;  /* 0x5f80000000040823 */ /* 0x000fc800000000ff */
[----:B------:R-:W0:Y:S02]  /*1790*/  @P0 MUFU.RSQ R3, R4 ;  /* 0x0000000400030308 */ /* 0x000e240000001400 */
[----:B0-----:R-:W-:Y:S01]  /*17a0*/  @P0 FMUL.FTZ R5, R4, R3 ;  /* 0x0000000304050220 */ /* 0x001fe20000410000 */
[----:B------:R-:W-:Y:S01]  /*17b0*/  @P0 FMUL.FTZ R7, R3, 0.5 ;  /* 0x3f00000003070820 */ /* 0x000fe20000410000 */
[----:B------:R-:W-:Y:S02]  /*17c0*/  @!P0 MOV R3, R0 ;  /* 0x0000000000038202 */ /* 0x000fe40000000f00 */
[----:B------:R-:W-:-:S04]  /*17d0*/  @P0 FADD.FTZ R6, -R5, -RZ ;  /* 0x800000ff05060221 */ /* 0x000fc80000010100 */
[----:B------:R-:W-:-:S04]  /*17e0*/  @P0 FFMA R6, R5, R6, R4 ;  /* 0x0000000605060223 */ /* 0x000fc80000000004 */
[----:B------:R-:W-:-:S04]  /*17f0*/  @P0 FFMA R6, R6, R7, R5 ;  /* 0x0000000706060223 */ /* 0x000fc80000000005 */
[----:B------:R-:W-:-:S07]  /*1800*/  @P0 FMUL.FTZ R3, R6, 2.3283064365386962891e-10 ;  /* 0x2f80000006030820 */ /* 0x000fce0000410000 */
.L_x_53:
[----:B------:R-:W-:Y:S01]  /*1810*/  MOV R4, R8 ;  /* 0x0000000800047202 */ /* 0x000fe20000000f00 */
[----:B------:R-:W-:-:S04]  /*1820*/  IMAD.MOV.U32 R5, RZ, RZ, 0x0 ;  /* 0x00000000ff057424 */ /* 0x000fc800078e00ff */
[----:B------:R-:W-:Y:S05]  /*1830*/  RET.REL.NODEC R4 `(_Z13compute_QwoutPfS_S_Ph) ;  /* 0xffffffe404f07950 */ /* 0x000fea0003c3ffff */
        .weak           $__internal_2_$__cuda_sm3x_div_rn_noftz_f32_slowpath
        .type           $__internal_2_$__cuda_sm3x_div_rn_noftz_f32_slowpath,@function
        .size           $__internal_2_$__cuda_sm3x_div_rn_noftz_f32_slowpath,(.L_x_146 - $__internal_2_$__cuda_sm3x_div_rn_noftz_f32_slowpath)
$__internal_2_$__cuda_sm3x_div_rn_noftz_f32_slowpath:
[----:B------:R-:W-:Y:S01]  /*1840*/  SHF.R.U32.HI R15, RZ, 0x17, R3 ;  /* 0x00000017ff0f7819 */ /* 0x000fe20000011603 */
[----:B------:R-:W-:Y:S01]  /*1850*/  BSSY.RECONVERGENT B0, `(.L_x_54) ;  /* 0x0000062000007945 */ /* 0x000fe20003800200 */
[----:B------:R-:W-:Y:S02]  /*1860*/  SHF.R.U32.HI R13, RZ, 0x17, R0 ;  /* 0x00000017ff0d7819 */ /* 0x000fe40000011600 */
[----:B------:R-:W-:Y:S02]  /*1870*/  LOP3.LUT R15, R15, 0xff, RZ, 0xc0, !PT ;  /* 0x000000ff0f0f7812 */ /* 0x000fe400078ec0ff */
[----:B------:R-:W-:Y:S02]  /*1880*/  LOP3.LUT R18, R13, 0xff, RZ, 0xc0, !PT ;  /* 0x000000ff0d127812 */ /* 0x000fe400078ec0ff */
[----:B------:R-:W-:Y:S02]  /*1890*/  IADD3 R17, PT, PT, R15, -0x1, RZ ;  /* 0xffffffff0f117810 */ /* 0x000fe40007ffe0ff */
[----:B------:R-:W-:-:S02]  /*18a0*/  IADD3 R16, PT, PT, R18, -0x1, RZ ;  /* 0xffffffff12107810 */ /* 0x000fc40007ffe0ff */
        /* <DEDUP_REMOVED lines=22> */
[----:B------:R-:W-:Y:S01]  /*1a10*/  @P0 MOV R13, RZ ;  /* 0x000000ff000d0202 */ /* 0x000fe20000000f00 */
[----:B------:R-:W-:Y:S01]  /*1a20*/  @!P0 FFMA R0, R0, 1.84467440737095516160e+19, RZ ;  /* 0x5f80000000008823 */ /* 0x000fe200000000ff */
[----:B------:R-:W-:Y:S01]  /*1a30*/  @!P0 MOV R13, 0xffffffc0 ;  /* 0xffffffc0000d8802 */ /* 0x000fe20000000f00 */
[----:B------:R-:W-:-:S04]  /*1a40*/  @!P1 FFMA R3, R3, 1.84467440737095516160e+19, RZ ;  /* 0x5f80000003039823 */ /* 0x000fc800000000ff */
[----:B------:R-:W-:-:S07]  /*1a50*/  @!P1 VIADD R13, R13, 0x40 ;  /* 0x000000400d0d9836 */ /* 0x000fce0000000000 */
.L_x_55:
[----:B------:R-:W-:Y:S01]  /*1a60*/  LEA R16, R15, 0xc0800000, 0x17 ;  /* 0xc08000000f107811 */ /* 0x000fe200078eb8ff */
[----:B------:R-:W-:Y:S03]  /*1a70*/  BSSY.RECONVERGENT B1, `(.L_x_60) ;  /* 0x0000036000017945 */ /* 0x000fe60003800200 */
[----:B------:R-:W-:Y:S02]  /*1a80*/  IADD3 R17, PT, PT, -R16, R3, RZ ;  /* 0x0000000310117210 */ /* 0x000fe40007ffe1ff */
[----:B------:R-:W-:Y:S02]  /*1a90*/  IADD3 R16, PT, PT, R18, -0x7f, RZ ;  /* 0xffffff8112107810 */ /* 0x000fe40007ffe0ff */
[----:B------:R-:W0:Y:S01]  /*1aa0*/  MUFU.RCP R3, R17 ;  /* 0x0000001100037308 */ /* 0x000e220000001000 */
[----:B------:R-:W-:Y:S02]  /*1ab0*/  FADD.FTZ R19, -R17, -RZ ;  /* 0x800000ff11137221 */ /* 0x000fe40000010100 */
[C---:B------:R-:W-:Y:S01]  /*1ac0*/  IMAD R0, R16.reuse, -0x800000, R0 ;  /* 0xff80000010007824 */ /* 0x040fe200078e0200 */
[----:B------:R-:W-:-:S05]  /*1ad0*/  IADD3 R16, PT, PT, R16, 0x7f, -R15 ;  /* 0x0000007f10107810 */ /* 0x000fca0007ffe80f */
[----:B------:R-:W-:Y:S02]  /*1ae0*/  IMAD.IADD R16, R16, 0x1, R13 ;  /* 0x0000000110107824 */ /* 0x000fe400078e020d */
        /* <DEDUP_REMOVED lines=8> */
[----:B------:R-:W-:-:S04]  /*1b70*/  LOP3.LUT R15, R15, 0xff, RZ, 0xc0, !PT ;  /* 0x000000ff0f0f7812 */ /* 0x000fc800078ec0ff */
[----:B------:R-:W-:-:S04]  /*1b80*/  IADD3 R17, PT, PT, R15, R16, RZ ;  /* 0x000000100f117210 */ /* 0x000fc80007ffe0ff */
[----:B------:R-:W-:-:S04]  /*1b90*/  IADD3 R13, PT, PT, R17, -0x1, RZ ;  /* 0xffffffff110d7810 */ /* 0x000fc80007ffe0ff */
        /* <DEDUP_REMOVED lines=9> */
[-CC-:B------:R-:W-:Y:S01]  /*1c30*/  FFMA.RZ R13, R3, R19.reuse, R20.reuse ;  /* 0x00000013030d7223 */ /* 0x180fe2000000c014 */
[----:B------:R-:W-:Y:S02]  /*1c40*/  VIADD R18, R17, 0x20 ;  /* 0x0000002011127836 */ /* 0x000fe40000000000 */
[-CC-:B------:R-:W-:Y:S01]  /*1c50*/  FFMA.RM R16, R3, R19.reuse, R20.reuse ;  /* 0x0000001303107223 */ /* 0x180fe20000004014 */
[----:B------:R-:W-:Y:S02]  /*1c60*/  ISETP.NE.AND P2, PT, R17, RZ, PT ;  /* 0x000000ff1100720c */ /* 0x000fe40003f45270 */
[----:B------:R-:W-:Y:S01]  /*1c70*/  LOP3.LUT R15, R13, 0x7fffff, RZ, 0xc0, !PT ;  /* 0x007fffff0d0f7812 */ /* 0x000fe200078ec0ff */
[----:B------:R-:W-:Y:S01]  /*1c80*/  FFMA.RP R13, R3, R19, R20 ;  /* 0x00000013030d7223 */ /* 0x000fe20000008014 */
[----:B------:R-:W-:Y:S02]  /*1c90*/  ISETP.NE.AND P1, PT, R17, RZ, PT ;  /* 0x000000ff1100720c */ /* 0x000fe40003f25270 */
[----:B------:R-:W-:-:S02]  /*1ca0*/  LOP3.LUT R15, R15, 0x800000, RZ, 0xfc, !PT ;  /* 0x008000000f0f7812 */ /* 0x000fc400078efcff */
[----:B------:R-:W-:Y:S02]  /*1cb0*/  IADD3 R3, PT, PT, -R17, RZ, RZ ;  /* 0x000000ff11037210 */ /* 0x000fe40007ffe1ff */
[----:B------:R-:W-:Y:S02]  /*1cc0*/  SHF.L.U32 R18, R15, R18, RZ ;  /* 0x000000120f127219 */ /* 0x000fe400000006ff */
[----:B------:R-:W-:Y:S02]  /*1cd0*/  FSETP.NEU.FTZ.AND P0, PT, R13, R16, PT ;  /* 0x000000100d00720b */ /* 0x000fe40003f1d000 */
[----:B------:R-:W-:Y:S02]  /*1ce0*/  SEL R16, R3, RZ, P2 ;  /* 0x000000ff03107207 */ /* 0x000fe40001000000 */
[----:B------:R-:W-:Y:S02]  /*1cf0*/  ISETP.NE.AND P1, PT, R18, RZ, P1 ;  /* 0x000000ff1200720c */ /* 0x000fe40000f25270 */
[----:B------:R-:W-:-:S02]  /*1d00*/  SHF.R.U32.HI R16, RZ, R16, R15 ;  /* 0x00000010ff107219 */ /* 0x000fc4000001160f */
[----:B------:R-:W-:Y:S02]  /*1d10*/  PLOP3.LUT P0, PT, P0, P1, PT, 0xf8, 0x8f ;  /* 0x00000000008f781c */ /* 0x000fe40000703f70 */
[----:B------:R-:W-:Y:S02]  /*1d20*/  SHF.R.U32.HI R18, RZ, 0x1, R16 ;  /* 0x00000001ff127819 */ /* 0x000fe40000011610 */
[----:B------:R-:W-:-:S04]  /*1d30*/  SEL R3, RZ, 0x1, !P0 ;  /* 0x00000001ff037807 */ /* 0x000fc80004000000 */
[----:B------:R-:W-:-:S04]  /*1d40*/  LOP3.LUT R3, R3, 0x1, R18, 0xf8, !PT ;  /* 0x0000000103037812 */ /* 0x000fc800078ef812 */
[----:B------:R-:W-:-:S04]  /*1d50*/  LOP3.LUT R3, R3, R16, RZ, 0xc0, !PT ;  /* 0x0000001003037212 */ /* 0x000fc800078ec0ff */
[----:B------:R-:W-:-:S04]  /*1d60*/  IADD3 R3, PT, PT, R18, R3, RZ ;  /* 0x0000000312037210 */ /* 0x000fc80007ffe0ff */
[----:B------:R-:W-:Y:S01]  /*1d70*/  LOP3.LUT R0, R3, R0, RZ, 0xfc, !PT ;  /* 0x0000000003007212 */ /* 0x000fe200078efcff */
[----:B------:R-:W-:Y:S06]  /*1d80*/  BRA `(.L_x_63) ;  /* 0x0000000000107947 */ /* 0x000fec0003800000 */
.L_x_62:
[----:B------:R-:W-:-:S04]  /*1d90*/  LOP3.LUT R0, R0, 0x80000000, RZ, 0xc0, !PT ;  /* 0x8000000000007812 */ /* 0x000fc800078ec0ff */
[----:B------:R-:W-:Y:S01]  /*1da0*/  LOP3.LUT R0, R0, 0x7f800000, RZ, 0xfc, !PT ;  /* 0x7f80000000007812 */ /* 0x000fe200078efcff */
[----:B------:R-:W-:Y:S06]  /*1db0*/  BRA `(.L_x_63) ;  /* 0x0000000000047947 */ /* 0x000fec0003800000 */
.L_x_61:
[----:B------:R-:W-:-:S07]  /*1dc0*/  IMAD R0, R16, 0x800000, R0 ;  /* 0x0080000010007824 */ /* 0x000fce00078e0200 */
.L_x_63:
[----:B------:R-:W-:Y:S05]  /*1dd0*/  BSYNC.RECONVERGENT B1 ;  /* 0x0000000000017941 */ /* 0x000fea0003800200 */
.L_x_60:
[----:B------:R-:W-:Y:S05]  /*1de0*/  BRA `(.L_x_64) ;  /* 0x0000000000207947 */ /* 0x000fea0003800000 */
.L_x_59:
[----:B------:R-:W-:-:S04]  /*1df0*/  LOP3.LUT R0, R3, 0x80000000, R0, 0x48, !PT ;  /* 0x8000000003007812 */ /* 0x000fc800078e4800 */
[----:B------:R-:W-:Y:S01]  /*1e00*/  LOP3.LUT R0, R0, 0x7f800000, RZ, 0xfc, !PT ;  /* 0x7f80000000007812 */ /* 0x000fe200078efcff */
[----:B------:R-:W-:Y:S06]  /*1e10*/  BRA `(.L_x_64) ;  /* 0x0000000000147947 */ /* 0x000fec0003800000 */
.L_x_58:
[----:B------:R-:W-:Y:S01]  /*1e20*/  LOP3.LUT R0, R3, 0x80000000, R0, 0x48, !PT ;  /* 0x8000000003007812 */ /* 0x000fe200078e4800 */
[----:B------:R-:W-:Y:S06]  /*1e30*/  BRA `(.L_x_64) ;  /* 0x00000000000c7947 */ /* 0x000fec0003800000 */
.L_x_57:
[----:B------:R-:W0:Y:S01]  /*1e40*/  MUFU.RSQ R0, -QNAN ;  /* 0xffc0000000007908 */ /* 0x000e220000001400 */
[----:B------:R-:W-:Y:S05]  /*1e50*/  BRA `(.L_x_64) ;  /* 0x0000000000047947 */ /* 0x000fea0003800000 */
.L_x_56:
[----:B------:R-:W-:-:S07]  /*1e60*/  FADD.FTZ R0, R0, R3 ;  /* 0x0000000300007221 */ /* 0x000fce0000010000 */
.L_x_64:
[----:B------:R-:W-:Y:S05]  /*1e70*/  BSYNC.RECONVERGENT B0 ;  /* 0x0000000000007941 */ /* 0x000fea0003800200 */
.L_x_54:
[----:B------:R-:W-:Y:S01]  /*1e80*/  HFMA2 R15, -RZ, RZ, 0, 0 ;  /* 0x00000000ff0f7431 */ /* 0x000fe200000001ff */
[----:B0-----:R-:W-:-:S03]  /*1e90*/  MOV R3, R0 ;  /* 0x0000000000037202 */ /* 0x001fc60000000f00 */
[----:B------:R-:W-:Y:S05]  /*1ea0*/  RET.REL.NODEC R14 `(_Z13compute_QwoutPfS_S_Ph) ;  /* 0xffffffe00e547950 */ /* 0x000fea0003c3ffff */
.L_x_65:
        /* <DEDUP_REMOVED lines=13> */
.L_x_146:


//--------------------- .text._Z8swapQwinPfS_     --------------------------
	.section	.text._Z8swapQwinPfS_,"ax",@progbits
	.align	128
        .global         _Z8swapQwinPfS_
        .type           _Z8swapQwinPfS_,@function
        .size           _Z8swapQwinPfS_,(.L_x_150 - _Z8swapQwinPfS_)
        .other          _Z8swapQwinPfS_,@"STO_CUDA_ENTRY STV_DEFAULT"
_Z8swapQwinPfS_:
.text._Z8swapQwinPfS_:
        /* <DEDUP_REMOVED lines=15> */
[----:B------:R-:W0:Y:S01]  /*00f0*/  LDC.64 R2, c[0x0][0x388] ;  /* 0x0000e200ff027b82 */ /* 0x000e220000000a00 */
[----:B------:R-:W1:Y:S07]  /*0100*/  LDCU.64 UR4, c[0x0][0x358] ;  /* 0x00006b00ff0477ac */ /* 0x000e6e0008000a00 */
[----:B------:R-:W2:Y:S01]  /*0110*/  LDC.64 R4, c[0x0][0x380] ;  /* 0x0000e000ff047b82 */ /* 0x000ea20000000a00 */
[----:B0-----:R-:W-:-:S05]  /*0120*/  IMAD.WIDE R2, R7, 0x4, R2 ;  /* 0x0000000407027825 */ /* 0x001fca00078e0202 */
[----:B-1----:R-:W3:Y:S01]  /*0130*/  LDG.E R9, desc[UR4][R2.64] ;  /* 0x0000000402097981 */ /* 0x002ee2000c1e1900 */
[----:B--2---:R-:W-:-:S05]  /*0140*/  IMAD.WIDE R4, R7, 0x4, R4 ;  /* 0x0000000407047825 */ /* 0x004fca00078e0204 */
[----:B---3--:R-:W-:Y:S04]  /*0150*/  STG.E desc[UR4][R4.64], R9 ;  /* 0x0000000904007986 */ /* 0x008fe8000c101904 */
[----:B------:R-:W-:Y:S01]  /*0160*/  STG.E desc[UR4][R2.64], RZ ;  /* 0x000000ff02007986 */ /* 0x000fe2000c101904 */
[----:B------:R-:W-:Y:S05]  /*0170*/  EXIT ;  /* 0x000000000000794d */ /* 0x000fea0003800000 */
.L_x_66:
        /* <DEDUP_REMOVED lines=16> */
.L_x_150:


//--------------------- .text._Z12compute_QwinPfS_S_S_Ph --------------------------
	.section	.text._Z12compute_QwinPfS_S_S_Ph,"ax",@progbits
	.align	128
        .global         _Z12compute_QwinPfS_S_S_Ph
        .type           _Z12compute_QwinPfS_S_S_Ph,@function
        .size           _Z12compute_QwinPfS_S_S_Ph,(.L_x_147 - _Z12compute_QwinPfS_S_S_Ph)
        .other          _Z12compute_QwinPfS_S_S_Ph,@"STO_CUDA_ENTRY STV_DEFAULT"
_Z12compute_QwinPfS_S_S_Ph:
.text._Z12compute_QwinPfS_S_S_Ph:
[----:B------:R-:W-:Y:S01]  /*0000*/  LDC R1, c[0x0][0x37c] ;  /* 0x0000df00ff017b82 */ /* 0x000fe20000000800 */
[----:B------:R-:W0:Y:S07]  /*0010*/  S2R R0, SR_TID.X ;  /* 0x0000000000007919 */ /* 0x000e2e0000002100 */
[----:B------:R-:W0:Y:S01]  /*0020*/  LDC R3, c[0x0][0x360] ;  /* 0x0000d800ff037b82 */ /* 0x000e220000000800 */
[----:B------:R-:W1:Y:S07]  /*0030*/  S2R R5, SR_TID.Y ;  /* 0x0000000000057919 */ /* 0x000e6e0000002200 */
[----:B------:R-:W0:Y:S08]  /*0040*/  S2UR UR4, SR_CTAID.X ;  /* 0x00000000000479c3 */ /* 0x000e300000002500 */
        /* <DEDUP_REMOVED lines=21> */
[----:B------:R-:W-:Y:S02]  /*01a0*/  LOP3.LUT P0, RZ, R0, R5, RZ, 0xfc, !PT ;  /* 0x0000000500ff7212 */ /* 0x000fe4000780fcff */
[----:B------:R-:W-:-:S11]  /*01b0*/  MOV R6, 0x1 ;  /* 0x0000000100067802 */ /* 0x000fd60000000f00 */
[----:B------:R-:W-:Y:S05]  /*01c0*/  @!P0 BRA `(.L_x_68) ;  /* 0x0000000000608947 */ /* 0x000fea0003800000 */
[----:B------:R-:W-:Y:S02]  /*01d0*/  ISETP.NE.AND P1, PT, R5, RZ, PT ;  /* 0x000000ff0500720c */ /* 0x000fe40003f25270 */
[----:B------:R-:W-:Y:S02]  /*01e0*/  IADD3 R3, PT, PT, R4, -0x1, RZ ;  /* 0xffffffff04037810 */ /* 0x000fe40007ffe0ff */
[----:B------:R-:W-:Y:S02]  /*01f0*/  MOV R2, 0x3 ;  /* 0x0000000300027802 */ /* 0x000fe40000000f00 */
        /* <DEDUP_REMOVED lines=9> */
[----:B------:R-:W-:Y:S01]  /*0290*/  ISETP.EQ.AND P1, PT, R0, R2, PT ;  /* 0x000000020000720c */ /* 0x000fe20003f22270 */
[----:B------:R-:W-:-:S12]  /*02a0*/  HFMA2 R6, -RZ, RZ, 0, 2.98023223876953125e-07 ;  /* 0x00000005ff067431 */ /* 0x000fd800000001ff */
[----:B------:R-:W-:Y:S05]  /*02b0*/  @P0 BRA P1, `(.L_x_68) ;  /* 0x0000000000240947 */ /* 0x000fea0000800000 */
[----:B------:R-:W-:Y:S02]  /*02c0*/  ISETP.NE.AND P0, PT, R5, R2, PT ;  /* 0x000000020500720c */ /* 0x000fe40003f05270 */
[----:B------:R-:W-:Y:S02]  /*02d0*/  ISETP.EQ.AND P1, PT, R0, RZ, PT ;  /* 0x000000ff0000720c */ /* 0x000fe40003f22270 */
[----:B------:R-:W-:-:S11]  /*02e0*/  MOV R6, 0x6 ;  /* 0x0000000600067802 */ /* 0x000fd60000000f00 */
[----:B------:R-:W-:Y:S05]  /*02f0*/  @!P0 BRA P1, `(.L_x_68) ;  /* 0x0000000000148947 */ /* 0x000fea0000800000 */
[----:B------:R-:W-:Y:S02]  /*0300*/  ISETP.NE.AND P1, PT, R0, R3, !P0 ;  /* 0x000000030000720c */ /* 0x000fe40004725270 */
[----:B------:R-:W-:-:S11]  /*0310*/  MOV R6, 0x7 ;  /* 0x0000000700067802 */ /* 0x000fd60000000f00 */
[----:B------:R-:W-:Y:S02]  /*0320*/  @!P1 ISETP.NE.AND P2, PT, R0, R3, PT ;  /* 0x000000030000920c */ /* 0x000fe40003f45270 */
[----:B------:R-:W-:-:S04]  /*0330*/  @!P1 SEL R0, RZ, 0x8, P0 ;  /* 0x00000008ff009807 */ /* 0x000fc80000000000 */
[----:B------:R-:W-:-:S07]  /*0340*/  @!P1 SEL R6, R0, RZ, !P2 ;  /* 0x000000ff00069207 */ /* 0x000fce0005000000 */
.L_x_68:
[----:B------:R-:W-:Y:S05]  /*0350*/  BSYNC.RECONVERGENT B0 ;  /* 0x0000000000007941 */ /* 0x000fea0003800200 */
.L_x_67:
[----:B------:R-:W0:Y:S08]  /*0360*/  LDC.64 R4, c[0x0][0x380] ;  /* 0x0000e000ff047b82 */ /* 0x000e300000000a00 */
[----:B------:R-:W1:Y:S01]  /*0370*/  LDC.64 R2, c[0x0][0x388] ;  /* 0x0000e200ff027b82 */ /* 0x000e620000000a00 */
[----:B------:R-:W-:Y:S01]  /*0380*/  SHF.L.U32 R6, R6, 0x5, RZ ;  /* 0x0000000506067819 */ /* 0x000fe200000006ff */
[----:B------:R-:W2:Y:S01]  /*0390*/  LDCU UR6, c[0x3][0x174] ;  /* 0x00c02e80ff0677ac */ /* 0x000ea20008000800 */
[----:B0-----:R-:W-:-:S05]  /*03a0*/  IMAD.WIDE R4, R7, 0x4, R4 ;  /* 0x0000000407047825 */ /* 0x001fca00078e0204 */
[----:B------:R-:W3:Y:S01]  /*03b0*/  LDG.E R26, desc[UR4][R4.64] ;  /* 0x00000004041a7981 */ /* 0x000ee2000c1e1900 */
[----:B-1----:R-:W-:-:S05]  /*03c0*/  IMAD.WIDE R2, R7, 0x4, R2 ;  /* 0x0000000407027825 */ /* 0x002fca00078e0202 */
[----:B------:R-:W3:Y:S01]  /*03d0*/  LDG.E R9, desc[UR4][R2.64] ;  /* 0x0000000402097981 */ /* 0x000ee2000c1e1900 */
[----:B------:R-:W2:Y:S01]  /*03e0*/  LDC R25, c[0x3][R6+0x40] ;  /* 0x00c0100006197b82 */ /* 0x000ea20000000800 */
[----:B------:R-:W-:Y:S01]  /*03f0*/  BSSY.RECONVERGENT B2, `(.L_x_69) ;  /* 0x0000021000027945 */ /* 0x000fe20003800200 */
[----:B------:R-:W-:Y:S01]  /*0400*/  IMAD.MOV.U32 R24, RZ, RZ, RZ ;  /* 0x000000ffff187224 */ /* 0x000fe200078e00ff */
[----:B--2---:R-:W-:Y:S01]  /*0410*/  ISETP.NE.AND P0, PT, R25, UR6, PT ;  /* 0x0000000619007c0c */ /* 0x004fe2000bf05270 */
[----:B---3--:R-:W-:Y:S01]  /*0420*/  FADD R26, R26, R9 ;  /* 0x000000091a1a7221 */ /* 0x008fe20000000000 */
[----:B------:R-:W-:-:S11]  /*0430*/  HFMA2 R9, -RZ, RZ, 0, 0 ;  /* 0x00000000ff097431 */ /* 0x000fd600000001ff */
        /* <DEDUP_REMOVED lines=9> */
[----:B------:R-:W1:Y:S01]  /*04d0*/  LDCU UR6, c[0x3][0x20] ;  /* 0x00c00400ff0677ac */ /* 0x000e620008000800 */
[----:B------:R-:W-:Y:S01]  /*04e0*/  FADD R0, R26, -R15 ;  /* 0x8000000f1a007221 */ /* 0x000fe20000000000 */
[----:B------:R-:W-:Y:S03]  /*04f0*/  BSSY.RECONVERGENT B3, `(.L_x_71) ;  /* 0x000000f000037945 */ /* 0x000fe60003800200 */
[----:B-1----:R-:W-:Y:S01]  /*0500*/  FMUL R0, R0, UR6 ;  /* 0x0000000600007c20 */ /* 0x002fe20008400000 */
        /* <DEDUP_REMOVED lines=11> */
[----:B------:R-:W-:Y:S05]  /*05c0*/  CALL.REL.NOINC `($__internal_3_$__cuda_sm3x_div_rn_noftz_f32_slowpath) ;  /* 0x0000001c004c7944 */ /* 0x000fea0003c00000 */
[----:B------:R-:W-:-:S07]  /*05d0*/  MOV R24, R0 ;  /* 0x0000000000187202 */ /* 0x000fce0000000f00 */
.L_x_72:
[----:B------:R-:W-:Y:S05]  /*05e0*/  BSYNC.RECONVERGENT B3 ;  /* 0x0000000000037941 */ /* 0x000fea0003800200 */
.L_x_71:
[----:B------:R-:W-:-:S07]  /*05f0*/  FADD R9, RZ, R24 ;  /* 0x00000018ff097221 */ /* 0x000fce0000000000 */
.L_x_70:
[----:B------:R-:W-:Y:S05]  /*0600*/  BSYNC.RECONVERGENT B2 ;  /* 0x0000000000027941 */ /* 0x000fea0003800200 */
.L_x_69:
[----:B------:R-:W0:Y:S01]  /*0610*/  LDC R15, c[0x3][R6+0x44] ;  /* 0x00c01100060f7b82 */ /* 0x000e220000000800 */
[----:B------:R-:W0:Y:S01]  /*0620*/  LDCU UR6, c[0x3][0x174] ;  /* 0x00c02e80ff0677ac */ /* 0x000e220008000800 */
[----:B------:R-:W-:Y:S01]  /*0630*/  BSSY.RECONVERGENT B2, `(.L_x_73) ;  /* 0x000001f000027945 */ /* 0x000fe20003800200 */
[----:B------:R-:W-:Y:S01]  /*0640*/  HFMA2 R10, -RZ, RZ, 0, 0 ;  /* 0x00000000ff0a7431 */ /* 0x000fe200000001ff */
[----:B0-----:R-:W-:-:S13]  /*0650*/  ISETP.NE.AND P0, PT, R15, UR6, PT ;  /* 0x000000060f007c0c */ /* 0x001fda000bf05270 */
        /* <DEDUP_REMOVED lines=22> */
[----:B------:R-:W-:Y:S01]  /*07c0*/  MOV R8, 0x7f0 ;  /* 0x000007f000087802 */ /* 0x000fe20000000f00 */
[----:B0-----:R-:W-:-:S07]  /*07d0*/  IMAD.U32 R19, RZ, RZ, UR6 ;  /* 0x00000006ff137e24 */ /* 0x001fce000f8e00ff */
[----:B------:R-:W-:Y:S05]  /*07e0*/  CALL.REL.NOINC `($__internal_3_$__cuda_sm3x_div_rn_noftz_f32_slowpath) ;  /* 0x0000001800c47944 */ /* 0x000fea0003c00000 */
[----:B------:R-:W-:-:S07]  /*07f0*/  MOV R10, R0 ;  /* 0x00000000000a7202 */ /* 0x000fce0000000f00 */
.L_x_76:
[----:B------:R-:W-:Y:S05]  /*0800*/  BSYNC.RECONVERGENT B3 ;  /* 0x0000000000037941 */ /* 0x000fea0003800200 */
.L_x_75:
[----:B------:R-:W-:-:S07]  /*0810*/  FADD R9, R9, R10 ;  /* 0x0000000a09097221 */ /* 0x000fce0000000000 */
.L_x_74:
[----:B------:R-:W-:Y:S05]  /*0820*/  BSYNC.RECONVERGENT B2 ;  /* 0x0000000000027941 */ /* 0x000fea0003800200 */
.L_x_73:
        /* <DEDUP_REMOVED lines=31> */
.L_x_80:
[----:B------:R-:W-:Y:S05]  /*0a20*/  BSYNC.RECONVERGENT B3 ;  /* 0x0000000000037941 */ /* 0x000fea0003800200 */
.L_x_79:
[----:B------:R-:W-:-:S07]  /*0a30*/  FADD R9, R9, R11 ;  /* 0x0000000b09097221 */ /* 0x000fce0000000000 */
.L_x_78:
[----:B------:R-:W-:Y:S05]  /*0a40*/  BSYNC.RECONVERGENT B2 ;  /* 0x0000000000027941 */ /* 0x000fea0003800200 */
.L_x_77:
[----:B------:R-:W0:Y:S01]  /*0a50*/  LDC R17, c[0x3][R6+0x4c] ;  /* 0x00c0130006117b82 */ /* 0x000e220000000800 */
[----:B------:R-:W0:Y:S01]  /*0a60*/  LDCU UR6, c[0x3][0x174] ;  /* 0x00c02e80ff0677ac */ /* 0x000e220008000800 */
[----:B------:R-:W-:Y:S01]  /*0a70*/  BSSY.RECONVERGENT B2, `(.L_x_81) ;  /* 0x000001f000027945 */ /* 0x000fe20003800200 */
[----:B------:R-:W-:Y:S01]  /*0a80*/  IMAD.MOV.U32 R12, RZ, RZ, RZ ;  /* 0x000000ffff0c7224 */ /* 0x000fe200078e00ff */
        /* <DEDUP_REMOVED lines=27> */
.L_x_84:
[----:B------:R-:W-:Y:S05]  /*0c40*/  BSYNC.RECONVERGENT B3 ;  /* 0x0000000000037941 */ /* 0x000fea0003800200 */
.L_x_83:
[----:B------:R-:W-:-:S07]  /*0c50*/  FADD R9, R9, R12 ;  /* 0x0000000c09097221 */ /* 0x000fce0000000000 */
.L_x_82:
[----:B------:R-:W-:Y:S05]  /*0c60*/  BSYNC.RECONVERGENT B2 ;  /* 0x0000000000027941 */ /* 0x000fea0003800200 */
.L_x_81:
        /* <DEDUP_REMOVED lines=30> */
[----:B------:R-:W-:-:S07]  /*0e50*/  IMAD.MOV.U32 R13, RZ, RZ, R0 ;  /* 0x000000ffff0d7224 */ /* 0x000fce00078e0000 */
.L_x_88:
[----:B------:R-:W-:Y:S05]  /*0e60*/  BSYNC.RECONVERGENT B3 ;  /* 0x0000000000037941 */ /* 0x000fea0003800200 */
.L_x_87:
[----:B------:R-:W-:-:S07]  /*0e70*/  FADD R9, R9, R13 ;  /* 0x0000000d09097221 */ /* 0x000fce0000000000 */
.L_x_86:
[----:B------:R-:W-:Y:S05]  /*0e80*/  BSYNC.RECONVERGENT B2 ;  /* 0x0000000000027941 */ /* 0x000fea0003800200 */
.L_x_85:
        /* <DEDUP_REMOVED lines=31> */
.L_x_92:
[----:B------:R-:W-:Y:S05]  /*1080*/  BSYNC.RECONVERGENT B3 ;  /* 0x0000000000037941 */ /* 0x000fea0003800200 */
.L_x_91:
[----:B------:R-:W-:-:S07]  /*1090*/  FADD R9, R9, R14 ;  /* 0x0000000e09097221 */ /* 0x000fce0000000000 */
.L_x_90:
[----:B------:R-:W-:Y:S05]  /*10a0*/  BSYNC.RECONVERGENT B2 ;  /* 0x0000000000027941 */ /* 0x000fea0003800200 */
.L_x_89:
        /* <DEDUP_REMOVED lines=31> */
.L_x_96:
[----:B------:R-:W-:Y:S05]  /*12a0*/  BSYNC.RECONVERGENT B3 ;  /* 0x0000000000037941 */ /* 0x000fea0003800200 */
.L_x_95:
[----:B------:R-:W-:-:S07]  /*12b0*/  FADD R9, R9, R15 ;  /* 0x0000000f09097221 */ /* 0x000fce0000000000 */
.L_x_94:
[----:B------:R-:W-:Y:S05]  /*12c0*/  BSYNC.RECONVERGENT B2 ;  /* 0x0000000000027941 */ /* 0x000fea0003800200 */
.L_x_93:
        /* <DEDUP_REMOVED lines=10> */
[----:B--2---:R-:W-:-:S04]  /*1370*/  FADD R17, R4, R3 ;  /* 0x0000000304117221 */ /* 0x004fc80000000000 */
[C---:B------:R-:W-:Y:S01]  /*1380*/  FADD R0, R26.reuse, -R17 ;  /* 0x800000111a007221 */ /* 0x040fe20000000000 */
[----:B------:R-:W-:-:S13]  /*1390*/  FSETP.GEU.AND P0, PT, R26, R17, PT ;  /* 0x000000111a00720b */ /* 0x000fda0003f0e000 */
[----:B------:R-:W-:Y:S05]  /*13a0*/  @!P0 BRA `(.L_x_98) ;  /* 0x00000000004c8947 */ /* 0x000fea0003800000 */
[----:B------:R-:W0:Y:S01]  /*13b0*/  LDC R5, c[0x3][0x1c] ;  /* 0x00c00700ff057b82 */ /* 0x000e220000000800 */
[----:B------:R-:W1:Y:S01]  /*13c0*/  LDCU UR6, c[0x3][0x3c] ;  /* 0x00c00780ff0677ac */ /* 0x000e620008000800 */
[----:B------:R-:W-:Y:S01]  /*13d0*/  BSSY.RECONVERGENT B3, `(.L_x_99) ;  /* 0x000000f000037945 */ /* 0x000fe20003800200 */
        /* <DEDUP_REMOVED lines=14> */
.L_x_100:
[----:B------:R-:W-:Y:S05]  /*14c0*/  BSYNC.RECONVERGENT B3 ;  /* 0x0000000000037941 */ /* 0x000fea0003800200 */
.L_x_99:
[----:B------:R-:W-:-:S07]  /*14d0*/  FADD R9, R9, R16 ;  /* 0x0000001009097221 */ /* 0x000fce0000000000 */
.L_x_98:
[----:B------:R-:W-:Y:S05]  /*14e0*/  BSYNC.RECONVERGENT B2 ;  /* 0x0000000000027941 */ /* 0x000fea0003800200 */
.L_x_97:
[----:B------:R-:W-:-:S13]  /*14f0*/  FSETP.GTU.AND P0, PT, R9, RZ, PT ;  /* 0x000000ff0900720b */ /* 0x000fda0003f0c000 */
[----:B------:R-:W-:Y:S05]  /*1500*/  @!P0 EXIT ;  /* 0x000000000000894d */ /* 0x000fea0003800000 */
[----:B------:R-:W0:Y:S01]  /*1510*/  LDCU UR6, c[0x3][0x174] ;  /* 0x00c02e80ff0677ac */ /* 0x000e220008000800 */
[----:B------:R-:W1:Y:S01]  /*1520*/  LDC.64 R2, c[0x0][0x390] ;  /* 0x0000e400ff027b82 */ /* 0x000e620000000a00 */
[----:B------:R-:W-:Y:S01]  /*1530*/  BSSY.RECONVERGENT B2, `(.L_x_101) ;  /* 0x0000019000027945 */ /* 0x000fe20003800200 */
[----:B0-----:R-:W-:-:S04]  /*1540*/  ISETP.NE.AND P0, PT, R25, UR6, PT ;  /* 0x0000000619007c0c */ /* 0x001fc8000bf05270 */
[----:B------:R-:W-:Y:S01]  /*1550*/  FSETP.LE.OR P0, PT, R24, RZ, !P0 ;  /* 0x000000ff1800720b */ /* 0x000fe20004703400 */
[----:B-1----:R-:W-:-:S12]  /*1560*/  IMAD.WIDE R2, R7, 0x4, R2 ;  /* 0x0000000407027825 */ /* 0x002fd800078e0202 */
[----:B------:R-:W-:Y:S05]  /*1570*/  @P0 BRA `(.L_x_102) ;  /* 0x0000000000500947 */ /* 0x000fea0003800000 */
[----:B------:R-:W2:Y:S01]  /*1580*/  LDG.E R17, desc[UR4][R2.64] ;  /* 0x0000000402117981 */ /* 0x000ea2000c1e1900 */
[----:B------:R-:W0:Y:S01]  /*1590*/  MUFU.RCP R8, R9 ;  /* 0x0000000900087308 */ /* 0x000e220000001000 */
[----:B------:R-:W1:Y:S01]  /*15a0*/  LDC.64 R4, c[0x0][0x398] ;  /* 0x0000e600ff047b82 */ /* 0x000e620000000a00 */
[----:B------:R-:W-:Y:S01]  /*15b0*/  IADD3 R25, PT, PT, R7, R25, RZ ;  /* 0x0000001907197210 */ /* 0x000fe20007ffe0ff */
[----:B------:R-:W-:Y:S01]  /*15c0*/  BSSY.RECONVERGENT B3, `(.L_x_103) ;  /* 0x000000e000037945 */ /* 0x000fe20003800200 */
[----:B0-----:R-:W-:-:S04]  /*15d0*/  FFMA R19, R8, -R9, 1 ;  /* 0x3f80000008137423 */ /* 0x001fc80000000809 */
[----:B------:R-:W-:Y:S01]  /*15e0*/  FFMA R19, R8, R19, R8 ;  /* 0x0000001308137223 */ /* 0x000fe20000000008 */
[----:B-1----:R-:W-:-:S04]  /*15f0*/  IMAD.WIDE R4, R25, 0x4, R4 ;  /* 0x0000000419047825 */ /* 0x002fc800078e0204 */
[----:B--2---:R-:W-:-:S04]  /*1600*/  FMUL R0, R17, R24 ;  /* 0x0000001811007220 */ /* 0x004fc80000400000 */
[----:B------:R-:W0:Y:S01]  /*1610*/  FCHK P0, R0, R9 ;  /* 0x0000000900007302 */ /* 0x000e220000000000 */
[----:B------:R-:W-:-:S04]  /*1620*/  FFMA R8, R0, R19, RZ ;  /* 0x0000001300087223 */ /* 0x000fc800000000ff */
[----:B------:R-:W-:-:S04]  /*1630*/  FFMA R17, R8, -R9, R0 ;  /* 0x8000000908117223 */ /* 0x000fc80000000000 */
[----:B------:R-:W-:Y:S01]  /*1640*/  FFMA R17, R19, R17, R8 ;  /* 0x0000001113117223 */ /* 0x000fe20000000008 */
[----:B0-----:R-:W-:Y:S06]  /*1650*/  @!P0 BRA `(.L_x_104) ;  /* 0x0000000000108947 */ /* 0x001fec0003800000 */
[----:B------:R-:W-:Y:S01]  /*1660*/  IMAD.MOV.U32 R19, RZ, RZ, R9 ;  /* 0x000000ffff137224 */ /* 0x000fe200078e0009 */
[----:B------:R-:W-:-:S07]  /*1670*/  MOV R8, 0x1690 ;  /* 0x0000169000087802 */ /* 0x000fce0000000f00 */
[----:B------:R-:W-:Y:S05]  /*1680*/  CALL.REL.NOINC `($__internal_3_$__cuda_sm3x_div_rn_noftz_f32_slowpath) ;  /* 0x0000000c001c7944 */ /* 0x000fea0003c00000 */
[----:B------:R-:W-:-:S07]  /*1690*/  MOV R17, R0 ;  /* 0x0000000000117202 */ /* 0x000fce0000000f00 */
.L_x_104:
[----:B------:R-:W-:Y:S05]  /*16a0*/  BSYNC.RECONVERGENT B3 ;  /* 0x0000000000037941 */ /* 0x000fea0003800200 */
.L_x_103:
[----:B------:R0:W-:Y:S02]  /*16b0*/  REDG.E.ADD.F32.FTZ.RN.STRONG.GPU desc[UR4][R4.64], R17 ;  /* 0x00000011040079a6 */ /* 0x0001e4000c12f304 */
.L_x_102:
[----:B------:R-:W-:Y:S05]  /*16c0*/  BSYNC.RECONVERGENT B2 ;  /* 0x0000000000027941 */ /* 0x000fea0003800200 */
.L_x_101:
[----:B------:R-:W-:Y:S01]  /*16d0*/  FSETP.GTU.AND P0, PT, R10, RZ, PT ;  /* 0x000000ff0a00720b */ /* 0x000fe20003f0c000 */
[----:B------:R-:W-:-:S12]  /*16e0*/  BSSY.RECONVERGENT B2, `(.L_x_105) ;  /* 0x000001a000027945 */ /* 0x000fd80003800200 */
[----:B------:R-:W-:Y:S05]  /*16f0*/  @!P0 BRA `(.L_x_106) ;  /* 0x0000000000608947 */ /* 0x000fea0003800000 */
[----:B------:R-:W1:Y:S01]  /*1700*/  LDC R8, c[0x3][R6+0x44] ;  /* 0x00c0110006087b82 */ /* 0x000e620000000800 */
[----:B------:R-:W1:Y:S02]  /*1710*/  LDCU UR6, c[0x3][0x174] ;  /* 0x00c02e80ff0677ac */ /* 0x000e640008000800 */
[----:B-1----:R-:W-:-:S13]  /*1720*/  ISETP.NE.AND P0, PT, R8, UR6, PT ;  /* 0x0000000608007c0c */ /* 0x002fda000bf05270 */
[----:B------:R-:W-:Y:S05]  /*1730*/  @!P0 BRA `(.L_x_106) ;  /* 0x0000000000508947 */ /* 0x000fea0003800000 */
[----:B0-----:R-:W2:Y:S01]  /*1740*/  LDG.E R17, desc[UR4][R2.64] ;  /* 0x0000000402117981 */ /* 0x001ea2000c1e1900 */
[----:B------:R-:W0:Y:S01]  /*1750*/  MUFU.RCP R0, R9 ;  /* 0x0000000900007308 */ /* 0x000e220000001000 */
[----:B------:R-:W1:Y:S01]  /*1760*/  LDC.64 R4, c[0x0][0x398] ;  /* 0x0000e600ff047b82 */ /* 0x000e620000000a00 */
[----:B------:R-:W-:Y:S01]  /*1770*/  BSSY.RECONVERGENT B3, `(.L_x_107) ;  /* 0x000000f000037945 */ /* 0x000fe20003800200 */
[----:B0-----:R-:W-:-:S04]  /*1780*/  FFMA R19, R0, -R9, 1 ;  /* 0x3f80000000137423 */ /* 0x001fc80000000809 */
[----:B------:R-:W-:Y:S01]  /*1790*/  FFMA R0, R0, R19, R0 ;  /* 0x0000001300007223 */ /* 0x000fe20000000000 */
[----:B--2---:R-:W-:Y:S01]  /*17a0*/  FMUL R10, R17, R10 ;  /* 0x0000000a110a7220 */ /* 0x004fe20000400000 */
[----:B------:R-:W-:-:S03]  /*17b0*/  IADD3 R17, PT, PT, R7, R8, RZ ;  /* 0x0000000807117210 */ /* 0x000fc60007ffe0ff */
[----:B------:R-:W0:Y:S01]  /*17c0*/  FCHK P0, R10, R9 ;  /* 0x000000090a007302 */ /* 0x000e220000000000 */
[----:B------:R-:W-:Y:S01]  /*17d0*/  FFMA R19, R0, R10, RZ ;  /* 0x0000000a00137223 */ /* 0x000fe200000000ff */
[----:B-1----:R-:W-:-:S04]  /*17e0*/  IMAD.WIDE R4, R17, 0x4, R4 ;  /* 0x0000000411047825 */ /* 0x002fc800078e0204 */
[----:B------:R-:W-:-:S04]  /*17f0*/  FFMA R8, R19, -R9, R10 ;  /* 0x8000000913087223 */ /* 0x000fc8000000000a */
[----:B------:R-:W-:Y:S01]  /*1800*/  FFMA R0, R0, R8, R19 ;  /* 0x0000000800007223 */ /* 0x000fe20000000013 */
[----:B0-----:R-:W-:Y:S06]  /*1810*/  @!P0 BRA `(.L_x_108) ;  /* 0x0000000000108947 */ /* 0x001fec0003800000 */
[----:B------:R-:W-:Y:S02]  /*1820*/  MOV R0, R10 ;  /* 0x0000000a00007202 */ /* 0x000fe40000000f00 */
[----:B------:R-:W-:Y:S02]  /*1830*/  MOV R19, R9 ;  /* 0x0000000900137202 */ /* 0x000fe40000000f00 */
[----:B------:R-:W-:-:S07]  /*1840*/  MOV R8, 0x1860 ;  /* 0x0000186000087802 */ /* 0x000fce0000000f00 */
[----:B------:R-:W-:Y:S05]  /*1850*/  CALL.REL.NOINC `($__internal_3_$__cuda_sm3x_div_rn_noftz_f32_slowpath) ;  /* 0x0000000800a87944 */ /* 0x000fea0003c00000 */
.L_x_108:
[----:B------:R-:W-:Y:S05]  /*1860*/  BSYNC.RECONVERGENT B3 ;  /* 0x0000000000037941 */ /* 0x000fea0003800200 */
.L_x_107:
[----:B------:R1:W-:Y:S02]  /*1870*/  REDG.E.ADD.F32.FTZ.RN.STRONG.GPU desc[UR4][R4.64], R0 ;  /* 0x00000000040079a6 */ /* 0x0003e4000c12f304 */
.L_x_106:
[----:B------:R-:W-:Y:S05]  /*1880*/  BSYNC.RECONVERGENT B2 ;  /* 0x0000000000027941 */ /* 0x000fea0003800200 */
.L_x_105:
[----:B------:R-:W-:Y:S01]  /*1890*/  FSETP.GTU.AND P0, PT, R11, RZ, PT ;  /* 0x000000ff0b00720b */ /* 0x000fe20003f0c000 */
[----:B------:R-:W-:-:S12]  /*18a0*/  BSSY.RECONVERGENT B2, `(.L_x_109) ;  /* 0x000001a000027945 */ /* 0x000fd80003800200 */
[----:B------:R-:W-:Y:S05]  /*18b0*/  @!P0 BRA `(.L_x_110) ;  /* 0x0000000000608947 */ /* 0x000fea0003800000 */
[----:B------:R-:W2:Y:S01]  /*18c0*/  LDC R8, c[0x3][R6+0x48] ;  /* 0x00c0120006087b82 */ /* 0x000ea20000000800 */
[----:B------:R-:W2:Y:S02]  /*18d0*/  LDCU UR6, c[0x3][0x174] ;  /* 0x00c02e80ff0677ac */ /* 0x000ea40008000800 */
[----:B--2---:R-:W-:-:S13]  /*18e0*/  ISETP.NE.AND P0, PT, R8, UR6, PT ;  /* 0x0000000608007c0c */ /* 0x004fda000bf05270 */
[----:B------:R-:W-:Y:S05]  /*18f0*/  @!P0 BRA `(.L_x_110) ;  /* 0x0000000000508947 */ /* 0x000fea0003800000 */
[----:B-1----:R-:W2:Y:S01]  /*1900*/  LDG.E R0, desc[UR4][R2.64] ;  /* 0x0000000402007981 */ /* 0x002ea2000c1e1900 */
[----:B------:R-:W1:Y:S01]  /*1910*/  MUFU.RCP R18, R9 ;  /* 0x0000000900127308 */ /* 0x000e620000001000 */
[----:B0-----:R-:W0:Y:S01]  /*1920*/  LDC.64 R4, c[0x0][0x398] ;  /* 0x0000e600ff047b82 */ /* 0x001e220000000a00 */
[----:B------:R-:W-:Y:S01]  /*1930*/  BSSY.RECONVERGENT B3, `(.L_x_111) ;  /* 0x000000f000037945 */ /* 0x000fe20003800200 */
[----:B-1----:R-:W-:Y:S01]  /*1940*/  FFMA R17, R18, -R9, 1 ;  /* 0x3f80000012117423 */ /* 0x002fe20000000809 */
[----:B--2---:R-:W-:-:S03]  /*1950*/  FMUL R10, R0, R11 ;  /* 0x0000000b000a7220 */ /* 0x004fc60000400000 */
[----:B------:R-:W-:Y:S01]  /*1960*/  FFMA R0, R18, R17, R18 ;  /* 0x0000001112007223 */ /* 0x000fe20000000012 */
[----:B------:R-:W-:Y:S01]  /*1970*/  IADD3 R11, PT, PT, R7, R8, RZ ;  /* 0x00000008070b7210 */ /* 0x000fe20007ffe0ff */
[----:B------:R-:W1:Y:S02]  /*1980*/  FCHK P0, R10, R9 ;  /* 0x000000090a007302 */ /* 0x000e640000000000 */
[----:B------:R-:W-:Y:S02]  /*1990*/  FFMA R17, R0, R10, RZ ;  /* 0x0000000a00117223 */ /* 0x000fe400000000ff */
[----:B0-----:R-:W-:-:S04]  /*19a0*/  IMAD.WIDE R4, R11, 0x4, R4 ;  /* 0x000000040b047825 */ /* 0x001fc800078e0204 */
[----:B------:R-:W-:-:S04]  /*19b0*/  FFMA R8, R17, -R9, R10 ;  /* 0x8000000911087223 */ /* 0x000fc8000000000a */
[----:B------:R-:W-:Y:S01]  /*19c0*/  FFMA R0, R0, R8, R17 ;  /* 0x0000000800007223 */ /* 0x000fe20000000011 */
[----:B-1----:R-:W-:Y:S06]  /*19d0*/  @!P0 BRA `(.L_x_112) ;  /* 0x0000000000108947 */ /* 0x002fec0003800000 */
[----:B------:R-:W-:Y:S01]  /*19e0*/  IMAD.MOV.U32 R0, RZ, RZ, R10 ;  /* 0x000000ffff007224 */ /* 0x000fe200078e000a */
[----:B------:R-:W-:Y:S02]  /*19f0*/  MOV R19, R9 ;  /* 0x0000000900137202 */ /* 0x000fe40000000f00 */
[----:B------:R-:W-:-:S07]  /*1a00*/  MOV R8, 0x1a20 ;  /* 0x00001a2000087802 */ /* 0x000fce0000000f00 */
[----:B------:R-:W-:Y:S05]  /*1a10*/  CALL.REL.NOINC `($__internal_3_$__cuda_sm3x_div_rn_noftz_f32_slowpath) ;  /* 0x0000000800387944 */ /* 0x000fea0003c00000 */
.L_x_112:
[----:B------:R-:W-:Y:S05]  /*1a20*/  BSYNC.RECONVERGENT B3 ;  /* 0x0000000000037941 */ /* 0x000fea0003800200 */
.L_x_111:
[----:B------:R2:W-:Y:S02]  /*1a30*/  REDG.E.ADD.F32.FTZ.RN.STRONG.GPU desc[UR4][R4.64], R0 ;  /* 0x00000000040079a6 */ /* 0x0005e4000c12f304 */
.L_x_110:
[----:B------:R-:W-:Y:S05]  /*1a40*/  BSYNC.RECONVERGENT B2 ;  /* 0x0000000000027941 */ /* 0x000fea0003800200 */
.L_x_109:
[----:B------:R-:W-:Y:S01]  /*1a50*/  FSETP.GTU.AND P0, PT, R12, RZ, PT ;  /* 0x000000ff0c00720b */ /* 0x000fe20003f0c000 */
[----:B------:R-:W-:-:S12]  /*1a60*/  BSSY.RECONVERGENT B2, `(.L_x_113) ;  /* 0x000001a000027945 */ /* 0x000fd80003800200 */
[----:B------:R-:W-:Y:S05]  /*1a70*/  @!P0 BRA `(.L_x_114) ;  /* 0x0000000000608947 */ /* 0x000fea0003800000 */
[----:B------:R-:W3:Y:S01]  /*1a80*/  LDC R8, c[0x3][R6+0x4c] ;  /* 0x00c0130006087b82 */ /* 0x000ee20000000800 */
[----:B------:R-:W3:Y:S02]  /*1a90*/  LDCU UR6, c[0x3][0x174] ;  /* 0x00c02e80ff0677ac */ /* 0x000ee40008000800 */
[----:B---3--:R-:W-:-:S13]  /*1aa0*/  ISETP.NE.AND P0, PT, R8, UR6, PT ;  /* 0x0000000608007c0c */ /* 0x008fda000bf05270 */
[----:B------:R-:W-:Y:S05]  /*1ab0*/  @!P0 BRA `(.L_x_114) ;  /* 0x0000000000508947 */ /* 0x000fea0003800000 */
[----:B------:R-:W3:Y:S01]  /*1ac0*/  LDG.E R11, desc[UR4][R2.64] ;  /* 0x00000004020b7981 */ /* 0x000ee2000c1e1900 */
[----:B-12---:R-:W1:Y:S01]  /*1ad0*/  MUFU.RCP R0, R9 ;  /* 0x0000000900007308 */ /* 0x006e620000001000 */
[----:B0-----:R-:W0:Y:S01]  /*1ae0*/  LDC.64 R4, c[0x0][0x398] ;  /* 0x0000e600ff047b82 */ /* 0x001e220000000a00 */
[----:B------:R-:W-:Y:S01]  /*1af0*/  BSSY.RECONVERGENT B3, `(.L_x_115) ;  /* 0x000000f000037945 */ /* 0x000fe20003800200 */
[----:B-1----:R-:W-:-:S04]  /*1b00*/  FFMA R17, R0, -R9, 1 ;  /* 0x3f80000000117423 */ /* 0x002fc80000000809 */
[----:B------:R-:W-:Y:S01]  /*1b10*/  FFMA R0, R0, R17, R0 ;  /* 0x0000001100007223 */ /* 0x000fe20000000000 */
[----:B---3--:R-:W-:Y:S01]  /*1b20*/  FMUL R12, R11, R12 ;  /* 0x0000000c0b0c7220 */ /* 0x008fe20000400000 */
[----:B------:R-:W-:-:S03]  /*1b30*/  IADD3 R11, PT, PT, R7, R8, RZ ;  /* 0x00000008070b7210 */ /* 0x000fc60007ffe0ff */
[----:B------:R-:W1:Y:S01]  /*1b40*/  FCHK P0, R12, R9 ;  /* 0x000000090c007302 */ /* 0x000e620000000000 */
[----:B------:R-:W-:Y:S01]  /*1b50*/  FFMA R17, R0, R12, RZ ;  /* 0x0000000c00117223 */ /* 0x000fe200000000ff */
[----:B0-----:R-:W-:-:S04]  /*1b60*/  IMAD.WIDE R4, R11, 0x4, R4 ;  /* 0x000000040b047825 */ /* 0x001fc800078e0204 */
[----:B------:R-:W-:-:S04]  /*1b70*/  FFMA R8, R17, -R9, R12 ;  /* 0x8000000911087223 */ /* 0x000fc8000000000c */
[----:B------:R-:W-:Y:S01]  /*1b80*/  FFMA R0, R0, R8, R17 ;  /* 0x0000000800007223 */ /* 0x000fe20000000011 */
[----:B-1----:R-:W-:Y:S06]  /*1b90*/  @!P0 BRA `(.L_x_116) ;  /* 0x0000000000108947 */ /* 0x002fec0003800000 */
[----:B------:R-:W-:Y:S02]  /*1ba0*/  MOV R0, R12 ;  /* 0x0000000c00007202 */ /* 0x000fe40000000f00 */
[----:B------:R-:W-:Y:S02]  /*1bb0*/  MOV R19, R9 ;  /* 0x0000000900137202 */ /* 0x000fe40000000f00 */
[----:B------:R-:W-:-:S07]  /*1bc0*/  MOV R8, 0x1be0 ;  /* 0x00001be000087802 */ /* 0x000fce0000000f00 */
[----:B------:R-:W-:Y:S05]  /*1bd0*/  CALL.REL.NOINC `($__internal_3_$__cuda_sm3x_div_rn_noftz_f32_slowpath) ;  /* 0x0000000400c87944 */ /* 0x000fea0003c00000 */
.L_x_116:
[----:B------:R-:W-:Y:S05]  /*1be0*/  BSYNC.RECONVERGENT B3 ;  /* 0x0000000000037941 */ /* 0x000fea0003800200 */
.L_x_115:
[----:B------:R3:W-:Y:S02]  /*1bf0*/  REDG.E.ADD.F32.FTZ.RN.STRONG.GPU desc[UR4][R4.64], R0 ;  /* 0x00000000040079a6 */ /* 0x0007e4000c12f304 */
.L_x_114:
[----:B------:R-:W-:Y:S05]  /*1c00*/  BSYNC.RECONVERGENT B2 ;  /* 0x0000000000027941 */ /* 0x000fea0003800200 */
.L_x_113:
[----:B------:R-:W-:Y:S01]  /*1c10*/  FSETP.GTU.AND P0, PT, R13, RZ, PT ;  /* 0x000000ff0d00720b */ /* 0x000fe20003f0c000 */
[----:B------:R-:W-:-:S12]  /*1c20*/  BSSY.RECONVERGENT B2, `(.L_x_117) ;  /* 0x000001a000027945 */ /* 0x000fd80003800200 */
[----:B------:R-:W-:Y:S05]  /*1c30*/  @!P0 BRA `(.L_x_118) ;  /* 0x0000000000608947 */ /* 0x000fea0003800000 */
[----:B------:R-:W4:Y:S01]  /*1c40*/  LDC R8, c[0x3][R6+0x50] ;  /* 0x00c0140006087b82 */ /* 0x000f220000000800 */
[----:B------:R-:W4:Y:S02]  /*1c50*/  LDCU UR6, c[0x3][0x174] ;  /* 0x00c02e80ff0677ac */ /* 0x000f240008000800 */
[----:B----4-:R-:W-:-:S13]  /*1c60*/  ISETP.NE.AND P0, PT, R8, UR6, PT ;  /* 0x0000000608007c0c */ /* 0x010fda000bf05270 */
[----:B------:R-:W-:Y:S05]  /*1c70*/  @!P0 BRA `(.L_x_118) ;  /* 0x0000000000508947 */ /* 0x000fea0003800000 */
[----:B-123--:R-:W2:Y:S01]  /*1c80*/  LDG.E R0, desc[UR4][R2.64] ;  /* 0x0000000402007981 */ /* 0x00eea2000c1e1900 */
        /* <DEDUP_REMOVED lines=17> */
.L_x_120:
[----:B------:R-:W-:Y:S05]  /*1da0*/  BSYNC.RECONVERGENT B3 ;  /* 0x0000000000037941 */ /* 0x000fea0003800200 */
.L_x_119:
[----:B------:R4:W-:Y:S02]  /*1db0*/  REDG.E.ADD.F32.FTZ.RN.STRONG.GPU desc[UR4][R4.64], R0 ;  /* 0x00000000040079a6 */ /* 0x0009e4000c12f304 */
.L_x_118:
[----:B------:R-:W-:Y:S05]  /*1dc0*/  BSYNC.RECONVERGENT B2 ;  /* 0x0000000000027941 */ /* 0x000fea0003800200 */
.L_x_117:
[----:B------:R-:W-:Y:S01]  /*1dd0*/  FSETP.GTU.AND P0, PT, R14, RZ, PT ;  /* 0x000000ff0e00720b */ /* 0x000fe20003f0c000 */
[----:B------:R-:W-:-:S12]  /*1de0*/  BSSY.RECONVERGENT B2, `(.L_x_121) ;  /* 0x000001a000027945 */ /* 0x000fd80003800200 */
[----:B------:R-:W-:Y:S05]  /*1df0*/  @!P0 BRA `(.L_x_122) ;  /* 0x0000000000608947 */ /* 0x000fea0003800000 */
[----:B------:R-:W5:Y:S01]  /*1e00*/  LDC R8, c[0x3][R6+0x54] ;  /* 0x00c0150006087b82 */ /* 0x000f620000000800 */
[----:B------:R-:W5:Y:S02]  /*1e10*/  LDCU UR6, c[0x3][0x174] ;  /* 0x00c02e80ff0677ac */ /* 0x000f640008000800 */
[----:B-----5:R-:W-:-:S13]  /*1e20*/  ISETP.NE.AND P0, PT, R8, UR6, PT ;  /* 0x0000000608007c0c */ /* 0x020fda000bf05270 */
[----:B------:R-:W-:Y:S05]  /*1e30*/  @!P0 BRA `(.L_x_122) ;  /* 0x0000000000508947 */ /* 0x000fea0003800000 */
[----:B------:R-:W5:Y:S01]  /*1e40*/  LDG.E R11, desc[UR4][R2.64] ;  /* 0x00000004020b7981 */ /* 0x000f62000c1e1900 */
[----:B-1234-:R-:W1:Y:S01]  /*1e50*/  MUFU.RCP R0, R9 ;  /* 0x0000000900007308 */ /* 0x01ee620000001000 */
[----:B0-----:R-:W0:Y:S01]  /*1e60*/  LDC.64 R4, c[0x0][0x398] ;  /* 0x0000e600ff047b82 */ /* 0x001e220000000a00 */
[----:B------:R-:W-:Y:S01]  /*1e70*/  BSSY.RECONVERGENT B3, `(.L_x_123) ;  /* 0x000000f000037945 */ /* 0x000fe20003800200 */
[----:B-1----:R-:W-:-:S04]  /*1e80*/  FFMA R13, R0, -R9, 1 ;  /* 0x3f800000000d7423 */ /* 0x002fc80000000809 */
[----:B------:R-:W-:Y:S01]  /*1e90*/  FFMA R0, R0, R13, R0 ;  /* 0x0000000d00007223 */ /* 0x000fe20000000000 */
[----:B-----5:R-:W-:Y:S01]  /*1ea0*/  FMUL R14, R11, R14 ;  /* 0x0000000e0b0e7220 */ /* 0x020fe20000400000 */
        /* <DEDUP_REMOVED lines=11> */
.L_x_124:
[----:B------:R-:W-:Y:S05]  /*1f60*/  BSYNC.RECONVERGENT B3 ;  /* 0x0000000000037941 */ /* 0x000fea0003800200 */
.L_x_123:
[----:B------:R0:W-:Y:S02]  /*1f70*/  REDG.E.ADD.F32.FTZ.RN.STRONG.GPU desc[UR4][R4.64], R0 ;  /* 0x00000000040079a6 */ /* 0x0001e4000c12f304 */
.L_x_122:
[----:B------:R-:W-:Y:S05]  /*1f80*/  BSYNC.RECONVERGENT B2 ;  /* 0x0000000000027941 */ /* 0x000fea0003800200 */
.L_x_121:
[----:B------:R-:W-:Y:S01]  /*1f90*/  FSETP.GTU.AND P0, PT, R15, RZ, PT ;  /* 0x000000ff0f00720b */ /* 0x000fe20003f0c000 */
[----:B------:R-:W-:-:S12]  /*1fa0*/  BSSY.RECONVERGENT B2, `(.L_x_125) ;  /* 0x000001a000027945 */ /* 0x000fd80003800200 */
[----:B------:R-:W-:Y:S05]  /*1fb0*/  @!P0 BRA `(.L_x_126) ;  /* 0x0000000000608947 */ /* 0x000fea0003800000 */
[----:B------:R-:W5:Y:S01]  /*1fc0*/  LDC R8, c[0x3][R6+0x58] ;  /* 0x00c0160006087b82 */ /* 0x000f620000000800 */
[----:B------:R-:W5:Y:S02]  /*1fd0*/  LDCU UR6, c[0x3][0x174] ;  /* 0x00c02e80ff0677ac */ /* 0x000f640008000800 */
[----:B-----5:R-:W-:-:S13]  /*1fe0*/  ISETP.NE.AND P0, PT, R8, UR6, PT ;  /* 0x0000000608007c0c */ /* 0x020fda000bf05270 */
[----:B------:R-:W-:Y:S05]  /*1ff0*/  @!P0 BRA `(.L_x_126) ;  /* 0x0000000000508947 */ /* 0x000fea0003800000 */
[----:B01234-:R-:W2:Y:S01]  /*2000*/  LDG.E R0, desc[UR4][R2.64] ;  /* 0x0000000402007981 */ /* 0x01fea2000c1e1900 */
[----:B------:R-:W0:Y:S01]  /*2010*/  MUFU.RCP R12, R9 ;  /* 0x00000009000c7308 */ /* 0x000e220000001000 */
[----:B------:R-:W1:Y:S01]  /*2020*/  LDC.64 R4, c[0x0][0x398] ;  /* 0x0000e600ff047b82 */ /* 0x000e620000000a00 */
[----:B------:R-:W-:Y:S01]  /*2030*/  BSSY.RECONVERGENT B3, `(.L_x_127) ;  /* 0x000000f000037945 */ /* 0x000fe20003800200 */
[----:B0-----:R-:W-:Y:S01]  /*2040*/  FFMA R11, R12, -R9, 1 ;  /* 0x3f8000000c0b7423 */ /* 0x001fe20000000809 */
[----:B--2---:R-:W-:-:S03]  /*2050*/  FMUL R10, R0, R15 ;  /* 0x0000000f000a7220 */ /* 0x004fc60000400000 */
[----:B------:R-:W-:Y:S01]  /*2060*/  FFMA R0, R12, R11, R12 ;  /* 0x0000000b0c007223 */ /* 0x000fe2000000000c */
[----:B------:R-:W-:Y:S01]  /*2070*/  IADD3 R11, PT, PT, R7, R8, RZ ;  /* 0x00000008070b7210 */ /* 0x000fe20007ffe0ff */
[----:B------:R-:W0:Y:S02]  /*2080*/  FCHK P0, R10, R9 ;  /* 0x000000090a007302 */ /* 0x000e240000000000 */
[----:B------:R-:W-:Y:S02]  /*2090*/  FFMA R13, R0, R10, RZ ;  /* 0x0000000a000d7223 */ /* 0x000fe400000000ff */
[----:B-1----:R-:W-:-:S04]  /*20a0*/  IMAD.WIDE R4, R11, 0x4, R4 ;  /* 0x000000040b047825 */ /* 0x002fc800078e0204 */
[----:B------:R-:W-:-:S04]  /*20b0*/  FFMA R8, R13, -R9, R10 ;  /* 0x800000090d087223 */ /* 0x000fc8000000000a */
[----:B------:R-:W-:Y:S01]  /*20c0*/  FFMA R0, R0, R8, R13 ;  /* 0x0000000800007223 */ /* 0x000fe2000000000d */
[----:B0-----:R-:W-:Y:S06]  /*20d0*/  @!P0 BRA `(.L_x_128) ;  /* 0x0000000000108947 */ /* 0x001fec0003800000 */
[----:B------:R-:W-:Y:S01]  /*20e0*/  IMAD.MOV.U32 R0, RZ, RZ, R10 ;  /* 0x000000ffff007224 */ /* 0x000fe200078e000a */
[----:B------:R-:W-:Y:S02]  /*20f0*/  MOV R19, R9 ;  /* 0x0000000900137202 */ /* 0x000fe40000000f00 */
[----:B------:R-:W-:-:S07]  /*2100*/  MOV R8, 0x2120 ;  /* 0x0000212000087802 */ /* 0x000fce0000000f00 */
[----:B------:R-:W-:Y:S05]  /*2110*/  CALL.REL.NOINC `($__internal_3_$__cuda_sm3x_div_rn_noftz_f32_slowpath) ;  /* 0x0000000000787944 */ /* 0x000fea0003c00000 */
.L_x_128:
[----:B------:R-:W-:Y:S05]  /*2120*/  BSYNC.RECONVERGENT B3 ;  /* 0x0000000000037941 */ /* 0x000fea0003800200 */
.L_x_127:
[----:B------:R0:W-:Y:S02]  /*2130*/  REDG.E.ADD.F32.FTZ.RN.STRONG.GPU desc[UR4][R4.64], R0 ;  /* 0x00000000040079a6 */ /* 0x0001e4000c12f304 */
.L_x_126:
[----:B------:R-:W-:Y:S05]  /*2140*/  BSYNC.RECONVERGENT B2 ;  /* 0x0000000000027941 */ /* 0x000fea0003800200 */
.L_x_125:
[----:B------:R-:W-:-:S13]  /*2150*/  FSETP.GTU.AND P0, PT, R16, RZ, PT ;  /* 0x000000ff1000720b */ /* 0x000fda0003f0c000 */
[----:B------:R-:W-:Y:S05]  /*2160*/  @!P0 EXIT ;  /* 0x000000000000894d */ /* 0x000fea0003800000 */
[----:B------:R-:W5:Y:S01]  /*2170*/  LDC R6, c[0x3][R6+0x5c] ;  /* 0x00c0170006067b82 */ /* 0x000f620000000800 */
[----:B------:R-:W5:Y:S02]  /*2180*/  LDCU UR6, c[0x3][0x174] ;  /* 0x00c02e80ff0677ac */ /* 0x000f640008000800 */
[----:B-----5:R-:W-:-:S13]  /*2190*/  ISETP.NE.AND P0, PT, R6, UR6, PT ;  /* 0x0000000606007c0c */ /* 0x020fda000bf05270 */
[----:B------:R-:W-:Y:S05]  /*21a0*/  @!P0 EXIT ;  /* 0x000000000000894d */ /* 0x000fea0003800000 */
[----:B------:R-:W5:Y:S01]  /*21b0*/  LDG.E R3, desc[UR4][R2.64] ;  /* 0x0000000402037981 */ /* 0x000f62000c1e1900 */
[----:B01234-:R-:W0:Y:S01]  /*21c0*/  MUFU.RCP R0, R9 ;  /* 0x0000000900007308 */ /* 0x01fe220000001000 */
[----:B------:R-:W1:Y:S01]  /*21d0*/  LDC.64 R4, c[0x0][0x398] ;  /* 0x0000e600ff047b82 */ /* 0x000e620000000a00 */
[----:B------:R-:W-:Y:S01]  /*21e0*/  IADD3 R7, PT, PT, R7, R6, RZ ;  /* 0x0000000607077210 */ /* 0x000fe20007ffe0ff */
[----:B------:R-:W-:Y:S01]  /*21f0*/  BSSY.RECONVERGENT B2, `(.L_x_129) ;  /* 0x000000e000027945 */ /* 0x000fe20003800200 */
[----:B0-----:R-:W-:-:S04]  /*2200*/  FFMA R11, R0, -R9, 1 ;  /* 0x3f800000000b7423 */ /* 0x001fc80000000809 */
[----:B------:R-:W-:Y:S01]  /*2210*/  FFMA R0, R0, R11, R0 ;  /* 0x0000000b00007223 */ /* 0x000fe20000000000 */
[----:B-1----:R-:W-:-:S04]  /*2220*/  IMAD.WIDE R4, R7, 0x4, R4 ;  /* 0x0000000407047825 */ /* 0x002fc800078e0204 */
[----:B-----5:R-:W-:-:S04]  /*2230*/  FMUL R16, R3, R16 ;  /* 0x0000001003107220 */ /* 0x020fc80000400000 */
[----:B------:R-:W0:Y:S01]  /*2240*/  FCHK P0, R16, R9 ;  /* 0x0000000910007302 */ /* 0x000e220000000000 */
[----:B------:R-:W-:-:S04]  /*2250*/  FFMA R11, R0, R16, RZ ;  /* 0x00000010000b7223 */ /* 0x000fc800000000ff */
[----:B------:R-:W-:-:S04]  /*2260*/  FFMA R6, R11, -R9, R16 ;  /* 0x800000090b067223 */ /* 0x000fc80000000010 */
[----:B------:R-:W-:Y:S01]  /*2270*/  FFMA R0, R0, R6, R11 ;  /* 0x0000000600007223 */ /* 0x000fe2000000000b */
[----:B0-----:R-:W-:Y:S06]  /*2280*/  @!P0 BRA `(.L_x_130) ;  /* 0x0000000000108947 */ /* 0x001fec0003800000 */
[----:B------:R-:W-:Y:S02]  /*2290*/  MOV R0, R16 ;  /* 0x0000001000007202 */ /* 0x000fe40000000f00 */
[----:B------:R-:W-:Y:S02]  /*22a0*/  MOV R19, R9 ;  /* 0x0000000900137202 */ /* 0x000fe40000000f00 */
[----:B------:R-:W-:-:S07]  /*22b0*/  MOV R8, 0x22d0 ;  /* 0x000022d000087802 */ /* 0x000fce0000000f00 */
[----:B------:R-:W-:Y:S05]  /*22c0*/  CALL.REL.NOINC `($__internal_3_$__cuda_sm3x_div_rn_noftz_f32_slowpath) ;  /* 0x00000000000c7944 */ /* 0x000fea0003c00000 */
.L_x_130:
[----:B------:R-:W-:Y:S05]  /*22d0*/  BSYNC.RECONVERGENT B2 ;  /* 0x0000000000027941 */ /* 0x000fea0003800200 */
.L_x_129:
[----:B------:R-:W-:Y:S01]  /*22e0*/  REDG.E.ADD.F32.FTZ.RN.STRONG.GPU desc[UR4][R4.64], R0 ;  /* 0x00000000040079a6 */ /* 0x000fe2000c12f304 */
[----:B------:R-:W-:Y:S05]  /*22f0*/  EXIT ;  /* 0x000000000000794d */ /* 0x000fea0003800000 */
        .weak           $__internal_3_$__cuda_sm3x_div_rn_noftz_f32_slowpath
        .type           $__internal_3_$__cuda_sm3x_div_rn_noftz_f32_slowpath,@function
        .size           $__internal_3_$__cuda_sm3x_div_rn_noftz_f32_slowpath,(.L_x_147 - $__internal_3_$__cuda_sm3x_div_rn_noftz_f32_slowpath)
$__internal_3_$__cuda_sm3x_div_rn_noftz_f32_slowpath:
[----:B------:R-:W-:Y:S01]  /*2300*/  SHF.R.U32.HI R17, RZ, 0x17, R19 ;  /* 0x00000017ff117819 */ /* 0x000fe20000011613 */
[----:B------:R-:W-:Y:S01]  /*2310*/  BSSY.RECONVERGENT B0, `(.L_x_131) ;  /* 0x0000064000007945 */ /* 0x000fe20003800200 */
[----:B------:R-:W-:Y:S02]  /*2320*/  SHF.R.U32.HI R20, RZ, 0x17, R0 ;  /* 0x00000017ff147819 */ /* 0x000fe40000011600 */
[----:B------:R-:W-:Y:S02]  /*2330*/  LOP3.LUT R17, R17, 0xff, RZ, 0xc0, !PT ;  /* 0x000000ff11117812 */ /* 0x000fe400078ec0ff */
[----:B------:R-:W-:Y:S02]  /*2340*/  LOP3.LUT R20, R20, 0xff, RZ, 0xc0, !PT ;  /* 0x000000ff14147812 */ /* 0x000fe400078ec0ff */
[----:B------:R-:W-:-:S03]  /*2350*/  IADD3 R18, PT, PT, R17, -0x1, RZ ;  /* 0xffffffff11127810 */ /* 0x000fc60007ffe0ff */
[----:B------:R-:W-:Y:S01]  /*2360*/  VIADD R21, R20, 0xffffffff ;  /* 0xffffffff14157836 */ /* 0x000fe20000000000 */
[----:B------:R-:W-:-:S04]  /*2370*/  ISETP.GT.U32.AND P0, PT, R18, 0xfd, PT ;  /* 0x000000fd1200780c */ /* 0x000fc80003f04070 */
[----:B------:R-:W-:-:S13]  /*2380*/  ISETP.GT.U32.OR P0, PT, R21, 0xfd, P0 ;  /* 0x000000fd1500780c */ /* 0x000fda0000704470 */
[----:B------:R-:W-:Y:S01]  /*2390*/  @!P0 MOV R18, RZ ;  /* 0x000000ff00128202 */ /* 0x000fe20000000f00 */
        /* <DEDUP_REMOVED lines=17> */
[----:B------:R-:W-:-:S04]  /*24b0*/  IADD3 R18, PT, PT, R20, -0x1, RZ ;  /* 0xffffffff14127810 */ /* 0x000fc80007ffe0ff */
[----:B------:R-:W-:Y:S02]  /*24c0*/  ISETP.GE.AND P0, PT, R18, RZ, PT ;  /* 0x000000ff1200720c */ /* 0x000fe40003f06270 */
[----:B------:R-:W-:-:S04]  /*24d0*/  IADD3 R18, PT, PT, R17, -0x1, RZ ;  /* 0xffffffff11127810 */ /* 0x000fc80007ffe0ff */
[----:B------:R-:W-:-:S07]  /*24e0*/  ISETP.GE.AND P1, PT, R18, RZ, PT ;  /* 0x000000ff1200720c */ /* 0x000fce0003f26270 */
[----:B------:R-:W-:Y:S01]  /*24f0*/  @P0 MOV R18, RZ ;  /* 0x000000ff00120202 */ /* 0x000fe20000000f00 */
[----:B------:R-:W-:Y:S01]  /*2500*/  @!P0 FFMA R0, R0, 1.84467440737095516160e+19, RZ ;  /* 0x5f80000000008823 */ /* 0x000fe200000000ff */
[----:B------:R-:W-:-:S04]  /*2510*/  @!P0 MOV R18, 0xffffffc0 ;  /* 0xffffffc000128802 */ /* 0x000fc80000000f00 */
[----:B------:R-:W-:Y:S01]  /*2520*/  @!P1 FFMA R19, R19, 1.84467440737095516160e+19, RZ ;  /* 0x5f80000013139823 */ /* 0x000fe200000000ff */
[----:B------:R-:W-:-:S07]  /*2530*/  @!P1 VIADD R18, R18, 0x40 ;  /* 0x0000004012129836 */ /* 0x000fce0000000000 */
.L_x_132:
[----:B------:R-:W-:Y:S01]  /*2540*/  LEA R22, R17, 0xc0800000, 0x17 ;  /* 0xc080000011167811 */ /* 0x000fe200078eb8ff */
[----:B------:R-:W-:Y:S01]  /*2550*/  BSSY.RECONVERGENT B1, `(.L_x_137) ;  /* 0x0000036000017945 */ /* 0x000fe20003800200 */
[----:B------:R-:W-:Y:S02]  /*2560*/  IADD3 R20, PT, PT, R20, -0x7f, RZ ;  /* 0xffffff8114147810 */ /* 0x000fe40007ffe0ff */
[----:B------:R-:W-:-:S03]  /*2570*/  IADD3 R27, PT, PT, -R22, R19, RZ ;  /* 0x00000013161b7210 */ /* 0x000fc60007ffe1ff */
[----:B------:R-:W-:Y:S01]  /*2580*/  IMAD R0, R20, -0x800000, R0 ;  /* 0xff80000014007824 */ /* 0x000fe200078e0200 */
[----:B------:R-:W0:Y:S01]  /*2590*/  MUFU.RCP R22, R27 ;  /* 0x0000001b00167308 */ /* 0x000e220000001000 */
[----:B------:R-:W-:-:S04]  /*25a0*/  FADD.FTZ R21, -R27, -RZ ;  /* 0x800000ff1b157221 */ /* 0x000fc80000010100 */
[----:B0-----:R-:W-:-:S04]  /*25b0*/  FFMA R19, R22, R21, 1 ;  /* 0x3f80000016137423 */ /* 0x001fc80000000015 */
[----:B------:R-:W-:-:S04]  /*25c0*/  FFMA R19, R22, R19, R22 ;  /* 0x0000001316137223 */ /* 0x000fc80000000016 */
[----:B------:R-:W-:-:S04]  /*25d0*/  FFMA R22, R0, R19, RZ ;  /* 0x0000001300167223 */ /* 0x000fc800000000ff */
[----:B------:R-:W-:-:S04]  /*25e0*/  FFMA R23, R21, R22, R0 ;  /* 0x0000001615177223 */ /* 0x000fc80000000000 */
[----:B------:R-:W-:Y:S01]  /*25f0*/  FFMA R22, R19, R23, R22 ;  /* 0x0000001713167223 */ /* 0x000fe20000000016 */
[----:B------:R-:W-:-:S03]  /*2600*/  IADD3 R23, PT, PT, R20, 0x7f, -R17 ;  /* 0x0000007f14177810 */ /* 0x000fc60007ffe811 */
[----:B------:R-:W-:Y:S01]  /*2610*/  FFMA R21, R21, R22, R0 ;  /* 0x0000001615157223 */ /* 0x000fe20000000000 */
[----:B------:R-:W-:-:S03]  /*2620*/  IADD3 R23, PT, PT, R23, R18, RZ ;  /* 0x0000001217177210 */ /* 0x000fc60007ffe0ff */
        /* <DEDUP_REMOVED lines=15> */
[CCC-:B------:R-:W-:Y:S01]  /*2720*/  FFMA.RP R20, R19.reuse, R21.reuse, R22.reuse ;  /* 0x0000001513147223 */ /* 0x1c0fe20000008016 */
[----:B------:R-:W-:Y:S01]  /*2730*/  FFMA.RM R21, R19, R21, R22 ;  /* 0x0000001513157223 */ /* 0x000fe20000004016 */
[C---:B------:R-:W-:Y:S01]  /*2740*/  VIADD R19, R17.reuse, 0x20 ;  /* 0x0000002011137836 */ /* 0x040fe20000000000 */
[C---:B------:R-:W-:Y:S02]  /*2750*/  ISETP.NE.AND P2, PT, R17.reuse, RZ, PT ;  /* 0x000000ff1100720c */ /* 0x040fe40003f45270 */
[----:B------:R-:W-:Y:S02]  /*2760*/  LOP3.LUT R18, R18, 0x7fffff, RZ, 0xc0, !PT ;  /* 0x007fffff12127812 */ /* 0x000fe400078ec0ff */
        /* <DEDUP_REMOVED lines=16> */
.L_x_139:
[----:B------:R-:W-:-:S04]  /*2870*/  LOP3.LUT R0, R0, 0x80000000, RZ, 0xc0, !PT ;  /* 0x8000000000007812 */ /* 0x000fc800078ec0ff */
[----:B------:R-:W-:Y:S01]  /*2880*/  LOP3.LUT R0, R0, 0x7f800000, RZ, 0xfc, !PT ;  /* 0x7f80000000007812 */ /* 0x000fe200078efcff */
[----:B------:R-:W-:Y:S06]  /*2890*/  BRA `(.L_x_140) ;  /* 0x0000000000047947 */ /* 0x000fec0003800000 */
.L_x_138:
[----:B------:R-:W-:-:S07]  /*28a0*/  LEA R0, R23, R0, 0x17 ;  /* 0x0000000017007211 */ /* 0x000fce00078eb8ff */
.L_x_140:
[----:B------:R-:W-:Y:S05]  /*28b0*/  BSYNC.RECONVERGENT B1 ;  /* 0x0000000000017941 */ /* 0x000fea0003800200 */
.L_x_137:
[----:B------:R-:W-:Y:S05]  /*28c0*/  BRA `(.L_x_141) ;  /* 0x0000000000207947 */ /* 0x000fea0003800000 */
.L_x_136:
[----:B------:R-:W-:-:S04]  /*28d0*/  LOP3.LUT R0, R19, 0x80000000, R0, 0x48, !PT ;  /* 0x8000000013007812 */ /* 0x000fc800078e4800 */
[----:B------:R-:W-:Y:S01]  /*28e0*/  LOP3.LUT R0, R0, 0x7f800000, RZ, 0xfc, !PT ;  /* 0x7f80000000007812 */ /* 0x000fe200078efcff */
[----:B------:R-:W-:Y:S06]  /*28f0*/  BRA `(.L_x_141) ;  /* 0x0000000000147947 */ /* 0x000fec0003800000 */
.L_x_135:
[----:B------:R-:W-:Y:S01]  /*2900*/  LOP3.LUT R0, R19, 0x80000000, R0, 0x48, !PT ;  /* 0x8000000013007812 */ /* 0x000fe200078e4800 */
[----:B------:R-:W-:Y:S06]  /*2910*/  BRA `(.L_x_141) ;  /* 0x00000000000c7947 */ /* 0x000fec0003800000 */
.L_x_134:
[----:B------:R-:W0:Y:S01]  /*2920*/  MUFU.RSQ R0, -QNAN ;  /* 0xffc0000000007908 */ /* 0x000e220000001400 */
[----:B------:R-:W-:Y:S05]  /*2930*/  BRA `(.L_x_141) ;  /* 0x0000000000047947 */ /* 0x000fea0003800000 */
.L_x_133:
[----:B------:R-:W-:-:S07]  /*2940*/  FADD.FTZ R0, R0, R19 ;  /* 0x0000001300007221 */ /* 0x000fce0000010000 */
.L_x_141:
[----:B------:R-:W-:Y:S05]  /*2950*/  BSYNC.RECONVERGENT B0 ;  /* 0x0000000000007941 */ /* 0x000fea0003800200 */
.L_x_131:
[----:B------:R-:W-:Y:S01]  /*2960*/  HFMA2 R19, -RZ, RZ, 0, 0 ;  /* 0x00000000ff137431 */ /* 0x000fe200000001ff */
[----:B------:R-:W-:-:S04]  /*2970*/  MOV R18, R8 ;  /* 0x0000000800127202 */ /* 0x000fc80000000f00 */
[----:B0-----:R-:W-:Y:S05]  /*2980*/  RET.REL.NODEC R18 `(_Z12compute_QwinPfS_S_S_Ph) ;  /* 0xffffffd4129c7950 */ /* 0x001fea0003c3ffff */
.L_x_142:
        /* <DEDUP_REMOVED lines=15> */
.L_x_147:


//--------------------- .text._Z14add_Qwin_localPiPfS0_S0_i --------------------------
	.section	.text._Z14add_Qwin_localPiPfS0_S0_i,"ax",@progbits
	.align	128
        .global         _Z14add_Qwin_localPiPfS0_S0_i
        .type           _Z14add_Qwin_localPiPfS0_S0_i,@function
        .size           _Z14add_Qwin_localPiPfS0_S0_i,(.L_x_152 - _Z14add_Qwin_localPiPfS0_S0_i)
        .other          _Z14add_Qwin_localPiPfS0_S0_i,@"STO_CUDA_ENTRY STV_DEFAULT"
_Z14add_Qwin_localPiPfS0_S0_i:
.text._Z14add_Qwin_localPiPfS0_S0_i:
        /* <DEDUP_REMOVED lines=15> */
[----:B------:R-:W0:Y:S01]  /*00f0*/  LDCU UR6, c[0x0][0x3a0] ;  /* 0x00007400ff0677ac */ /* 0x000e220008000800 */
[----:B------:R-:W1:Y:S01]  /*0100*/  LDC.64 R8, c[0x0][0x398] ;  /* 0x0000e600ff087b82 */ /* 0x000e620000000a00 */
[----:B------:R-:W2:Y:S01]  /*0110*/  LDCU.64 UR4, c[0x0][0x358] ;  /* 0x00006b00ff0477ac */ /* 0x000ea20008000a00 */
[C---:B0-----:R-:W-:Y:S01]  /*0120*/  ISETP.GE.AND P0, PT, R11.reuse, UR6, PT ;  /* 0x000000060b007c0c */ /* 0x041fe2000bf06270 */
[----:B-1----:R-:W-:-:S05]  /*0130*/  IMAD.WIDE R2, R11, 0x4, R8 ;  /* 0x000000040b027825 */ /* 0x002fca00078e0208 */
[----:B--2---:R0:W-:Y:S07]  /*0140*/  STG.E desc[UR4][R2.64], RZ ;  /* 0x000000ff02007986 */ /* 0x0041ee000c101904 */
[----:B------:R-:W-:Y:S05]  /*0150*/  @P0 EXIT ;  /* 0x000000000000094d */ /* 0x000fea0003800000 */
[----:B------:R-:W1:Y:S08]  /*0160*/  LDC.64 R4, c[0x0][0x380] ;  /* 0x0000e000ff047b82 */ /* 0x000e700000000a00 */
[----:B0-----:R-:W0:Y:S08]  /*0170*/  LDC.64 R2, c[0x0][0x388] ;  /* 0x0000e200ff027b82 */ /* 0x001e300000000a00 */
[----:B------:R-:W2:Y:S01]  /*0180*/  LDC.64 R6, c[0x0][0x390] ;  /* 0x0000e400ff067b82 */ /* 0x000ea20000000a00 */
[----:B-1----:R-:W-:-:S05]  /*0190*/  IMAD.WIDE R4, R11, 0x4, R4 ;  /* 0x000000040b047825 */ /* 0x002fca00078e0204 */
[----:B------:R-:W2:Y:S01]  /*01a0*/  LDG.E R13, desc[UR4][R4.64] ;  /* 0x00000004040d7981 */ /* 0x000ea2000c1e1900 */
[----:B0-----:R-:W-:-:S05]  /*01b0*/  IMAD.WIDE R2, R11, 0x4, R2 ;  /* 0x000000040b027825 */ /* 0x001fca00078e0202 */
[----:B------:R-:W3:Y:S01]  /*01c0*/  LDG.E R0, desc[UR4][R2.64] ;  /* 0x0000000402007981 */ /* 0x000ee2000c1e1900 */
[----:B--2---:R-:W-:-:S05]  /*01d0*/  IMAD.WIDE R6, R13, 0x4, R6 ;  /* 0x000000040d067825 */ /* 0x004fca00078e0206 */
[----:B------:R-:W3:Y:S02]  /*01e0*/  LDG.E R11, desc[UR4][R6.64] ;  /* 0x00000004060b7981 */ /* 0x000ee4000c1e1900 */
[----:B---3--:R-:W-:-:S05]  /*01f0*/  FADD R11, R0, R11 ;  /* 0x0000000b000b7221 */ /* 0x008fca0000000000 */
[----:B------:R-:W-:Y:S04]  /*0200*/  STG.E desc[UR4][R6.64], R11 ;  /* 0x0000000b06007986 */ /* 0x000fe8000c101904 */
[----:B------:R-:W2:Y:S04]  /*0210*/  LDG.E R13, desc[UR4][R4.64] ;  /* 0x00000004040d7981 */ /* 0x000ea8000c1e1900 */
[----:B------:R-:W3:Y:S01]  /*0220*/  LDG.E R0, desc[UR4][R2.64] ;  /* 0x0000000402007981 */ /* 0x000ee2000c1e1900 */
[----:B--2---:R-:W-:-:S05]  /*0230*/  IMAD.WIDE R8, R13, 0x4, R8 ;  /* 0x000000040d087825 */ /* 0x004fca00078e0208 */
[----:B------:R-:W3:Y:S02]  /*0240*/  LDG.E R13, desc[UR4][R8.64] ;  /* 0x00000004080d7981 */ /* 0x000ee4000c1e1900 */
[----:B---3--:R-:W-:-:S05]  /*0250*/  FADD R13, R0, R13 ;  /* 0x0000000d000d7221 */ /* 0x008fca0000000000 */
[----:B------:R-:W-:Y:S01]  /*0260*/  STG.E desc[UR4][R8.64], R13 ;  /* 0x0000000d08007986 */ /* 0x000fe2000c101904 */
[----:B------:R-:W-:Y:S05]  /*0270*/  EXIT ;  /* 0x000000000000794d */ /* 0x000fea0003800000 */
.L_x_143:
        /* <DEDUP_REMOVED lines=16> */
.L_x_152:


//--------------------- .nv.shared.reserved.0     --------------------------
	.section	.nv.shared.reserved.0,"aw",@nobits
	.weak		__nv_reservedSMEM_offset_0_alias
	.size		__nv_reservedSMEM_offset_0_alias, 0, 64
	.other		__nv_reservedSMEM_offset_0_alias,@"STO_CUDA_RESERVED_SHARED STV_DEFAULT"
__nv_reservedSMEM_offset_0_alias:
	.zero		0
	.zero		64


//--------------------- .nv.constant0._Z12increment_hwPfS_S_S_Ph --------------------------
	.section	.nv.constant0._Z12increment_hwPfS_S_S_Ph,"a",@progbits
	.sectionflags	@""
	.align	4
.nv.constant0._Z12increment_hwPfS_S_S_Ph:
	.zero		936


//--------------------- .nv.constant0._Z13compute_QwoutPfS_S_Ph --------------------------
	.section	.nv.constant0._Z13compute_QwoutPfS_S_Ph,"a",@progbits
	.sectionflags	@""
	.align	4
.nv.constant0._Z13compute_QwoutPfS_S_Ph:
	.zero		928


//--------------------- .nv.constant0._Z8swapQwinPfS_ --------------------------
	.section	.nv.constant0._Z8swapQwinPfS_,"a",@progbits
	.sectionflags	@""
	.align	4
.nv.constant0._Z8swapQwinPfS_:
	.zero		912


//--------------------- .nv.constant0._Z12compute_QwinPfS_S_S_Ph --------------------------
	.section	.nv.constant0._Z12compute_QwinPfS_S_S_Ph,"a",@progbits
	.sectionflags	@""
	.align	4
.nv.constant0._Z12compute_QwinPfS_S_S_Ph:
	.zero		936


//--------------------- .nv.constant0._Z14add_Qwin_localPiPfS0_S0_i --------------------------
	.section	.nv.constant0._Z14add_Qwin_localPiPfS0_S0_i,"a",@progbits
	.sectionflags	@""
	.align	4
.nv.constant0._Z14add_Qwin_localPiPfS0_S0_i:
	.zero		932


//--------------------- SYMBOLS --------------------------

	.type		.nv.reservedSmem.offset0,@object
	.size		.nv.reservedSmem.offset0,0x4
